//
// Generated by NVIDIA NVVM Compiler
//
// Compiler Build ID: CL-36424714
// Cuda compilation tools, release 13.0, V13.0.88
// Based on NVVM 20.0.0
//

.version 9.0
.target sm_100
.address_size 64

	// .globl	_Z7initVarPfS_S_S_ii
.func  (.param .b64 func_retval0) __internal_accurate_pow
(
	.param .b64 __internal_accurate_pow_param_0
)
;

.visible .entry _Z7initVarPfS_S_S_ii(
	.param .u64 .ptr .align 1 _Z7initVarPfS_S_S_ii_param_0,
	.param .u64 .ptr .align 1 _Z7initVarPfS_S_S_ii_param_1,
	.param .u64 .ptr .align 1 _Z7initVarPfS_S_S_ii_param_2,
	.param .u64 .ptr .align 1 _Z7initVarPfS_S_S_ii_param_3,
	.param .u32 _Z7initVarPfS_S_S_ii_param_4,
	.param .u32 _Z7initVarPfS_S_S_ii_param_5
)
{
	.reg .pred 	%p<2>;
	.reg .b32 	%r<9>;
	.reg .b64 	%rd<14>;

	ld.param.u64 	%rd1, [_Z7initVarPfS_S_S_ii_param_0];
	ld.param.u64 	%rd2, [_Z7initVarPfS_S_S_ii_param_1];
	ld.param.u64 	%rd3, [_Z7initVarPfS_S_S_ii_param_2];
	ld.param.u64 	%rd4, [_Z7initVarPfS_S_S_ii_param_3];
	ld.param.u32 	%r2, [_Z7initVarPfS_S_S_ii_param_4];
	ld.param.u32 	%r3, [_Z7initVarPfS_S_S_ii_param_5];
	mov.u32 	%r4, %tid.x;
	mov.u32 	%r5, %ctaid.x;
	mov.u32 	%r6, %ntid.x;
	mad.lo.s32 	%r1, %r5, %r6, %r4;
	mul.lo.s32 	%r7, %r3, %r2;
	setp.ge.s32 	%p1, %r1, %r7;
	@%p1 bra 	$L__BB0_2;
	cvta.to.global.u64 	%rd5, %rd1;
	cvta.to.global.u64 	%rd6, %rd2;
	cvta.to.global.u64 	%rd7, %rd3;
	cvta.to.global.u64 	%rd8, %rd4;
	mul.wide.s32 	%rd9, %r1, 4;
	add.s64 	%rd10, %rd5, %rd9;
	mov.b32 	%r8, 0;
	st.global.u32 	[%rd10], %r8;
	add.s64 	%rd11, %rd6, %rd9;
	st.global.u32 	[%rd11], %r8;
	add.s64 	%rd12, %rd7, %rd9;
	st.global.u32 	[%rd12], %r8;
	add.s64 	%rd13, %rd8, %rd9;
	st.global.u32 	[%rd13], %r8;
$L__BB0_2:
	ret;

}
	// .globl	_Z8computeBPKfS0_Pfiidddd
.visible .entry _Z8computeBPKfS0_Pfiidddd(
	.param .u64 .ptr .align 1 _Z8computeBPKfS0_Pfiidddd_param_0,
	.param .u64 .ptr .align 1 _Z8computeBPKfS0_Pfiidddd_param_1,
	.param .u64 .ptr .align 1 _Z8computeBPKfS0_Pfiidddd_param_2,
	.param .u32 _Z8computeBPKfS0_Pfiidddd_param_3,
	.param .u32 _Z8computeBPKfS0_Pfiidddd_param_4,
	.param .f64 _Z8computeBPKfS0_Pfiidddd_param_5,
	.param .f64 _Z8computeBPKfS0_Pfiidddd_param_6,
	.param .f64 _Z8computeBPKfS0_Pfiidddd_param_7,
	.param .f64 _Z8computeBPKfS0_Pfiidddd_param_8
)
{
	.reg .pred 	%p<39>;
	.reg .b32 	%r<50>;
	.reg .b32 	%f<14>;
	.reg .b64 	%rd<21>;
	.reg .b64 	%fd<57>;

	ld.param.u64 	%rd6, [_Z8computeBPKfS0_Pfiidddd_param_1];
	ld.param.u64 	%rd5, [_Z8computeBPKfS0_Pfiidddd_param_2];
	ld.param.u32 	%r8, [_Z8computeBPKfS0_Pfiidddd_param_3];
	ld.param.u32 	%r9, [_Z8computeBPKfS0_Pfiidddd_param_4];
	ld.param.f64 	%fd21, [_Z8computeBPKfS0_Pfiidddd_param_5];
	ld.param.f64 	%fd22, [_Z8computeBPKfS0_Pfiidddd_param_6];
	ld.param.f64 	%fd23, [_Z8computeBPKfS0_Pfiidddd_param_7];
	ld.param.f64 	%fd24, [_Z8computeBPKfS0_Pfiidddd_param_8];
	cvta.to.global.u64 	%rd1, %rd6;
	mov.u32 	%r10, %tid.x;
	mov.u32 	%r11, %ctaid.x;
	mov.u32 	%r12, %ntid.x;
	mad.lo.s32 	%r13, %r11, %r12, %r10;
	setp.lt.s32 	%p4, %r13, %r9;
	add.s32 	%r14, %r8, -1;
	mul.lo.s32 	%r15, %r9, %r14;
	setp.le.s32 	%p5, %r15, %r13;
	or.pred  	%p6, %p4, %p5;
	mov.pred 	%p38, 0;
	@%p6 bra 	$L__BB1_3;
	rem.s32 	%r2, %r13, %r9;
	setp.eq.s32 	%p8, %r2, 0;
	@%p8 bra 	$L__BB1_3;
	add.s32 	%r17, %r9, -1;
	setp.ne.s32 	%p38, %r2, %r17;
$L__BB1_3:
	mul.lo.s32 	%r18, %r9, %r8;
	setp.ge.s32 	%p9, %r13, %r18;
	not.pred 	%p10, %p38;
	or.pred  	%p11, %p9, %p10;
	@%p11 bra 	$L__BB1_19;
	ld.param.u64 	%rd20, [_Z8computeBPKfS0_Pfiidddd_param_0];
	cvta.to.global.u64 	%rd7, %rd20;
	rcp.rn.f64 	%fd1, %fd23;
	add.s32 	%r19, %r9, %r13;
	mul.wide.s32 	%rd8, %r19, 4;
	add.s64 	%rd9, %rd7, %rd8;
	ld.global.f32 	%f1, [%rd9];
	sub.s32 	%r3, %r13, %r9;
	mul.wide.s32 	%rd10, %r3, 4;
	add.s64 	%rd2, %rd7, %rd10;
	ld.global.f32 	%f2, [%rd2];
	sub.f32 	%f3, %f1, %f2;
	cvt.f64.f32 	%fd25, %f3;
	add.f64 	%fd2, %fd21, %fd21;
	div.rn.f64 	%fd3, %fd25, %fd2;
	mul.wide.s32 	%rd11, %r13, 4;
	add.s64 	%rd3, %rd1, %rd11;
	ld.global.f32 	%f4, [%rd3+4];
	ld.global.f32 	%f5, [%rd3+-4];
	sub.f32 	%f6, %f4, %f5;
	cvt.f64.f32 	%fd26, %f6;
	add.f64 	%fd4, %fd22, %fd22;
	div.rn.f64 	%fd5, %fd26, %fd4;
	{
	.reg .b32 %temp; 
	mov.b64 	{%temp, %r4}, %fd3;
	}
	mov.f64 	%fd27, 0d4000000000000000;
	{
	.reg .b32 %temp; 
	mov.b64 	{%temp, %r20}, %fd27;
	}
	and.b32  	%r6, %r20, 2146435072;
	setp.eq.s32 	%p12, %r6, 1062207488;
	abs.f64 	%fd6, %fd3;
	{ // callseq 0, 0
	.param .b64 param0;
	st.param.f64 	[param0], %fd6;
	.param .b64 retval0;
	call.uni (retval0), 
	__internal_accurate_pow, 
	(
	param0
	);
	ld.param.f64 	%fd28, [retval0];
	} // callseq 0
	setp.lt.s32 	%p13, %r4, 0;
	neg.f64 	%fd30, %fd28;
	selp.f64 	%fd31, %fd30, %fd28, %p12;
	selp.f64 	%fd54, %fd31, %fd28, %p13;
	setp.neu.f64 	%p14, %fd3, 0d0000000000000000;
	@%p14 bra 	$L__BB1_6;
	selp.b32 	%r21, %r4, 0, %p12;
	setp.lt.s32 	%p16, %r20, 0;
	or.b32  	%r22, %r21, 2146435072;
	selp.b32 	%r23, %r22, %r21, %p16;
	mov.b32 	%r24, 0;
	mov.b64 	%fd54, {%r24, %r23};
$L__BB1_6:
	add.f64 	%fd32, %fd3, 0d4000000000000000;
	{
	.reg .b32 %temp; 
	mov.b64 	{%temp, %r25}, %fd32;
	}
	and.b32  	%r26, %r25, 2146435072;
	setp.ne.s32 	%p17, %r26, 2146435072;
	@%p17 bra 	$L__BB1_11;
	setp.num.f64 	%p18, %fd3, %fd3;
	@%p18 bra 	$L__BB1_9;
	mov.f64 	%fd33, 0d4000000000000000;
	add.rn.f64 	%fd54, %fd3, %fd33;
	bra.uni 	$L__BB1_11;
$L__BB1_9:
	setp.neu.f64 	%p19, %fd6, 0d7FF0000000000000;
	@%p19 bra 	$L__BB1_11;
	setp.lt.s32 	%p22, %r20, 0;
	selp.b32 	%r28, 0, 2146435072, %p22;
	and.b32  	%r29, %r20, 2147483647;
	setp.ne.s32 	%p23, %r29, 1071644672;
	or.b32  	%r30, %r28, -2147483648;
	selp.b32 	%r31, %r30, %r28, %p23;
	selp.b32 	%r32, %r31, %r28, %p12;
	selp.b32 	%r33, %r32, %r28, %p13;
	mov.b32 	%r34, 0;
	mov.b64 	%fd54, {%r34, %r33};
$L__BB1_11:
	setp.eq.f64 	%p25, %fd3, 0d3FF0000000000000;
	selp.f64 	%fd34, 0d3FF0000000000000, %fd54, %p25;
	add.f64 	%fd35, %fd3, %fd5;
	mul.f64 	%fd36, %fd1, %fd35;
	sub.f64 	%fd37, %fd36, %fd34;
	mul.wide.s32 	%rd12, %r9, 4;
	add.s64 	%rd13, %rd2, %rd12;
	ld.global.f32 	%f7, [%rd13+4];
	ld.global.f32 	%f8, [%rd13+-4];
	sub.f32 	%f9, %f7, %f8;
	cvt.f64.f32 	%fd38, %f9;
	div.rn.f64 	%fd39, %fd38, %fd4;
	add.s64 	%rd14, %rd3, %rd12;
	ld.global.f32 	%f10, [%rd14];
	mul.wide.s32 	%rd15, %r3, 4;
	add.s64 	%rd16, %rd1, %rd15;
	ld.global.f32 	%f11, [%rd16];
	sub.f32 	%f12, %f10, %f11;
	cvt.f64.f32 	%fd40, %f12;
	mul.f64 	%fd41, %fd39, %fd40;
	div.rn.f64 	%fd42, %fd41, %fd2;
	add.f64 	%fd43, %fd42, %fd42;
	sub.f64 	%fd13, %fd37, %fd43;
	{
	.reg .b32 %temp; 
	mov.b64 	{%temp, %r7}, %fd5;
	}
	abs.f64 	%fd14, %fd5;
	{ // callseq 1, 0
	.param .b64 param0;
	st.param.f64 	[param0], %fd14;
	.param .b64 retval0;
	call.uni (retval0), 
	__internal_accurate_pow, 
	(
	param0
	);
	ld.param.f64 	%fd44, [retval0];
	} // callseq 1
	setp.lt.s32 	%p26, %r7, 0;
	neg.f64 	%fd46, %fd44;
	selp.f64 	%fd47, %fd46, %fd44, %p12;
	selp.f64 	%fd56, %fd47, %fd44, %p26;
	setp.neu.f64 	%p27, %fd5, 0d0000000000000000;
	@%p27 bra 	$L__BB1_13;
	setp.eq.s32 	%p28, %r6, 1062207488;
	selp.b32 	%r36, %r7, 0, %p28;
	setp.lt.s32 	%p29, %r20, 0;
	or.b32  	%r37, %r36, 2146435072;
	selp.b32 	%r38, %r37, %r36, %p29;
	mov.b32 	%r39, 0;
	mov.b64 	%fd56, {%r39, %r38};
$L__BB1_13:
	add.f64 	%fd48, %fd5, 0d4000000000000000;
	{
	.reg .b32 %temp; 
	mov.b64 	{%temp, %r40}, %fd48;
	}
	and.b32  	%r41, %r40, 2146435072;
	setp.ne.s32 	%p30, %r41, 2146435072;
	@%p30 bra 	$L__BB1_18;
	setp.num.f64 	%p31, %fd5, %fd5;
	@%p31 bra 	$L__BB1_16;
	mov.f64 	%fd49, 0d4000000000000000;
	add.rn.f64 	%fd56, %fd5, %fd49;
	bra.uni 	$L__BB1_18;
$L__BB1_16:
	setp.neu.f64 	%p32, %fd14, 0d7FF0000000000000;
	@%p32 bra 	$L__BB1_18;
	setp.lt.s32 	%p33, %r7, 0;
	setp.eq.s32 	%p34, %r6, 1062207488;
	setp.lt.s32 	%p35, %r20, 0;
	selp.b32 	%r43, 0, 2146435072, %p35;
	and.b32  	%r44, %r20, 2147483647;
	setp.ne.s32 	%p36, %r44, 1071644672;
	or.b32  	%r45, %r43, -2147483648;
	selp.b32 	%r46, %r45, %r43, %p36;
	selp.b32 	%r47, %r46, %r43, %p34;
	selp.b32 	%r48, %r47, %r43, %p33;
	mov.b32 	%r49, 0;
	mov.b64 	%fd56, {%r49, %r48};
$L__BB1_18:
	setp.eq.f64 	%p37, %fd5, 0d3FF0000000000000;
	selp.f64 	%fd50, 0d3FF0000000000000, %fd56, %p37;
	sub.f64 	%fd51, %fd13, %fd50;
	mul.f64 	%fd52, %fd24, %fd51;
	cvt.rn.f32.f64 	%f13, %fd52;
	cvta.to.global.u64 	%rd17, %rd5;
	mul.wide.s32 	%rd18, %r13, 4;
	add.s64 	%rd19, %rd17, %rd18;
	st.global.f32 	[%rd19], %f13;
$L__BB1_19:
	ret;

}
	// .globl	_Z8computePPKfS0_PfS0_S1_iiidd
.visible .entry _Z8computePPKfS0_PfS0_S1_iiidd(
	.param .u64 .ptr .align 1 _Z8computePPKfS0_PfS0_S1_iiidd_param_0,
	.param .u64 .ptr .align 1 _Z8computePPKfS0_PfS0_S1_iiidd_param_1,
	.param .u64 .ptr .align 1 _Z8computePPKfS0_PfS0_S1_iiidd_param_2,
	.param .u64 .ptr .align 1 _Z8computePPKfS0_PfS0_S1_iiidd_param_3,
	.param .u64 .ptr .align 1 _Z8computePPKfS0_PfS0_S1_iiidd_param_4,
	.param .u32 _Z8computePPKfS0_PfS0_S1_iiidd_param_5,
	.param .u32 _Z8computePPKfS0_PfS0_S1_iiidd_param_6,
	.param .u32 _Z8computePPKfS0_PfS0_S1_iiidd_param_7,
	.param .f64 _Z8computePPKfS0_PfS0_S1_iiidd_param_8,
	.param .f64 _Z8computePPKfS0_PfS0_S1_iiidd_param_9
)
{
	.reg .pred 	%p<43>;
	.reg .b32 	%r<64>;
	.reg .b32 	%f<14>;
	.reg .b64 	%rd<28>;
	.reg .b64 	%fd<48>;

	ld.param.u32 	%r14, [_Z8computePPKfS0_PfS0_S1_iiidd_param_5];
	ld.param.u32 	%r15, [_Z8computePPKfS0_PfS0_S1_iiidd_param_6];
	ld.param.u32 	%r16, [_Z8computePPKfS0_PfS0_S1_iiidd_param_7];
	mov.u32 	%r1, %tid.x;
	mov.u32 	%r2, %ctaid.x;
	mov.u32 	%r19, %ntid.x;
	mad.lo.s32 	%r20, %r2, %r19, %r1;
	// begin inline asm
	mov.u32 %r17, %envreg2;
	// end inline asm
	cvt.u64.u32 	%rd9, %r17;
	// begin inline asm
	mov.u32 %r18, %envreg1;
	// end inline asm
	cvt.u64.u32 	%rd10, %r18;
	shl.b64 	%rd11, %rd10, 32;
	or.b64  	%rd1, %rd11, %rd9;
	setp.lt.s32 	%p6, %r20, %r15;
	add.s32 	%r21, %r14, -1;
	mul.lo.s32 	%r22, %r15, %r21;
	setp.le.s32 	%p7, %r22, %r20;
	or.pred  	%p8, %p6, %p7;
	mov.pred 	%p42, -1;
	@%p8 bra 	$L__BB2_3;
	rem.s32 	%r5, %r20, %r15;
	setp.eq.s32 	%p10, %r5, 0;
	@%p10 bra 	$L__BB2_3;
	add.s32 	%r23, %r15, -1;
	setp.eq.s32 	%p42, %r5, %r23;
$L__BB2_3:
	mul.lo.s32 	%r24, %r15, %r14;
	setp.ge.s32 	%p11, %r20, %r24;
	setp.lt.s32 	%p12, %r16, 1;
	or.pred  	%p13, %p11, %p12;
	@%p13 bra 	$L__BB2_22;
	ld.param.f64 	%fd46, [_Z8computePPKfS0_PfS0_S1_iiidd_param_9];
	ld.param.f64 	%fd44, [_Z8computePPKfS0_PfS0_S1_iiidd_param_8];
	ld.param.u64 	%rd27, [_Z8computePPKfS0_PfS0_S1_iiidd_param_4];
	ld.param.u64 	%rd25, [_Z8computePPKfS0_PfS0_S1_iiidd_param_2];
	cvta.to.global.u64 	%rd12, %rd27;
	cvta.to.global.u64 	%rd13, %rd25;
	mul.wide.s32 	%rd14, %r20, 4;
	add.s64 	%rd2, %rd13, %rd14;
	add.s64 	%rd3, %rd12, %rd14;
	mov.u32 	%r26, %tid.y;
	add.s32 	%r27, %r1, %r26;
	mov.u32 	%r28, %tid.z;
	or.b32  	%r6, %r27, %r28;
	mov.u32 	%r29, %nctaid.x;
	mov.u32 	%r30, %nctaid.y;
	mul.lo.s32 	%r31, %r29, %r30;
	mov.u32 	%r32, %nctaid.z;
	mul.lo.s32 	%r33, %r31, %r32;
	mov.u32 	%r34, %ctaid.y;
	add.s32 	%r35, %r2, %r34;
	mov.u32 	%r36, %ctaid.z;
	neg.s32 	%r37, %r36;
	setp.eq.s32 	%p14, %r35, %r37;
	sub.s32 	%r38, -2147483647, %r33;
	selp.b32 	%r7, %r38, 1, %p14;
	{
	.reg .b32 %temp; 
	mov.b64 	{%temp, %r39}, %fd46;
	}
	mov.f64 	%fd9, 0d4000000000000000;
	{
	.reg .b32 %temp; 
	mov.b64 	{%temp, %r40}, %fd9;
	}
	and.b32  	%r41, %r40, 2146435072;
	setp.eq.s32 	%p15, %r41, 1062207488;
	abs.f64 	%fd1, %fd46;
	setp.lt.s32 	%p17, %r39, 0;
	and.pred  	%p3, %p17, %p15;
	selp.b32 	%r42, %r39, 0, %p15;
	setp.lt.s32 	%p18, %r40, 0;
	or.b32  	%r43, %r42, 2146435072;
	selp.b32 	%r44, %r43, %r42, %p18;
	mov.b32 	%r63, 0;
	mov.b64 	%fd2, {%r63, %r44};
	add.f64 	%fd10, %fd46, 0d4000000000000000;
	{
	.reg .b32 %temp; 
	mov.b64 	{%temp, %r45}, %fd10;
	}
	and.b32  	%r8, %r45, 2146435072;
	selp.b32 	%r46, 0, 2146435072, %p18;
	and.b32  	%r47, %r40, 2147483647;
	setp.ne.s32 	%p19, %r47, 1071644672;
	and.pred  	%p20, %p15, %p19;
	or.b32  	%r48, %r46, -2147483648;
	selp.b32 	%r49, %r48, %r46, %p20;
	selp.b32 	%r50, %r49, %r46, %p17;
	mov.b64 	%fd3, {%r63, %r50};
	sub.s32 	%r51, %r20, %r15;
	mul.wide.s32 	%rd15, %r51, 4;
	add.s64 	%rd4, %rd12, %rd15;
	{
	.reg .b32 %temp; 
	mov.b64 	{%temp, %r52}, %fd44;
	}
	abs.f64 	%fd4, %fd44;
	setp.lt.s32 	%p22, %r52, 0;
	and.pred  	%p4, %p22, %p15;
	selp.b32 	%r53, %r52, 0, %p15;
	or.b32  	%r54, %r53, 2146435072;
	selp.b32 	%r55, %r54, %r53, %p18;
	mov.b64 	%fd5, {%r63, %r55};
	add.f64 	%fd11, %fd44, 0d4000000000000000;
	{
	.reg .b32 %temp; 
	mov.b64 	{%temp, %r56}, %fd11;
	}
	and.b32  	%r9, %r56, 2146435072;
	selp.b32 	%r57, %r49, %r46, %p22;
	mov.b64 	%fd6, {%r63, %r57};
	add.s64 	%rd5, %rd13, %rd15;
$L__BB2_5:
	setp.ne.s64 	%p23, %rd1, 0;
	ld.global.f32 	%f1, [%rd2];
	st.global.f32 	[%rd3], %f1;
	@%p23 bra 	$L__BB2_7;
	// begin inline asm
	trap;
	// end inline asm
$L__BB2_7:
	setp.ne.s32 	%p24, %r6, 0;
	barrier.sync 	0;
	@%p24 bra 	$L__BB2_10;
	add.s64 	%rd16, %rd1, 4;
	// begin inline asm
	atom.add.release.gpu.u32 %r58,[%rd16],%r7;
	// end inline asm
$L__BB2_9:
	// begin inline asm
	ld.acquire.gpu.u32 %r60,[%rd16];
	// end inline asm
	xor.b32  	%r61, %r60, %r58;
	setp.gt.s32 	%p25, %r61, -1;
	@%p25 bra 	$L__BB2_9;
$L__BB2_10:
	barrier.sync 	0;
	@%p42 bra 	$L__BB2_12;
	ld.param.f64 	%fd47, [_Z8computePPKfS0_PfS0_S1_iiidd_param_9];
	ld.param.f64 	%fd45, [_Z8computePPKfS0_PfS0_S1_iiidd_param_8];
	ld.param.u64 	%rd26, [_Z8computePPKfS0_PfS0_S1_iiidd_param_3];
	setp.eq.f64 	%p26, %fd45, 0d3FF0000000000000;
	setp.neu.f64 	%p27, %fd4, 0d7FF0000000000000;
	setp.nan.f64 	%p28, %fd45, %fd45;
	setp.eq.s32 	%p29, %r9, 2146435072;
	setp.eq.f64 	%p30, %fd45, 0d0000000000000000;
	setp.eq.f64 	%p31, %fd47, 0d3FF0000000000000;
	setp.neu.f64 	%p32, %fd1, 0d7FF0000000000000;
	setp.nan.f64 	%p33, %fd47, %fd47;
	setp.eq.s32 	%p34, %r8, 2146435072;
	setp.eq.f64 	%p35, %fd47, 0d0000000000000000;
	{ // callseq 2, 0
	.param .b64 param0;
	st.param.f64 	[param0], %fd1;
	.param .b64 retval0;
	call.uni (retval0), 
	__internal_accurate_pow, 
	(
	param0
	);
	ld.param.f64 	%fd12, [retval0];
	} // callseq 2
	neg.f64 	%fd14, %fd12;
	selp.f64 	%fd15, %fd14, %fd12, %p3;
	selp.f64 	%fd16, %fd2, %fd15, %p35;
	mov.f64 	%fd17, 0d4000000000000000;
	add.rn.f64 	%fd18, %fd47, %fd17;
	selp.f64 	%fd19, %fd18, %fd16, %p33;
	selp.f64 	%fd20, %fd19, %fd3, %p32;
	selp.f64 	%fd21, %fd20, %fd16, %p34;
	selp.f64 	%fd22, 0d3FF0000000000000, %fd21, %p31;
	mul.wide.s32 	%rd18, %r15, 4;
	add.s64 	%rd19, %rd3, %rd18;
	ld.global.f32 	%f2, [%rd19];
	ld.global.f32 	%f3, [%rd4];
	add.f32 	%f4, %f2, %f3;
	cvt.f64.f32 	%fd23, %f4;
	{ // callseq 3, 0
	.param .b64 param0;
	st.param.f64 	[param0], %fd4;
	.param .b64 retval0;
	call.uni (retval0), 
	__internal_accurate_pow, 
	(
	param0
	);
	ld.param.f64 	%fd24, [retval0];
	} // callseq 3
	neg.f64 	%fd26, %fd24;
	selp.f64 	%fd27, %fd26, %fd24, %p4;
	selp.f64 	%fd28, %fd5, %fd27, %p30;
	add.rn.f64 	%fd29, %fd45, %fd17;
	selp.f64 	%fd30, %fd29, %fd28, %p28;
	selp.f64 	%fd31, %fd30, %fd6, %p27;
	selp.f64 	%fd32, %fd31, %fd28, %p29;
	selp.f64 	%fd33, 0d3FF0000000000000, %fd32, %p26;
	ld.global.f32 	%f5, [%rd3+4];
	ld.global.f32 	%f6, [%rd3+-4];
	add.f32 	%f7, %f5, %f6;
	cvt.f64.f32 	%fd34, %f7;
	mul.f64 	%fd35, %fd33, %fd34;
	fma.rn.f64 	%fd36, %fd22, %fd23, %fd35;
	cvta.to.global.u64 	%rd20, %rd26;
	mul.wide.s32 	%rd21, %r20, 4;
	add.s64 	%rd22, %rd20, %rd21;
	ld.global.f32 	%f8, [%rd22];
	cvt.f64.f32 	%fd37, %f8;
	mul.f64 	%fd38, %fd33, %fd37;
	mul.f64 	%fd39, %fd22, %fd38;
	sub.f64 	%fd40, %fd36, %fd39;
	add.f64 	%fd41, %fd22, %fd33;
	add.f64 	%fd42, %fd41, %fd41;
	div.rn.f64 	%fd43, %fd40, %fd42;
	cvt.rn.f32.f64 	%f9, %fd43;
	st.global.f32 	[%rd2], %f9;
$L__BB2_12:
	bar.sync 	0;
	not.pred 	%p36, %p42;
	@%p36 bra 	$L__BB2_21;
	setp.ge.s32 	%p37, %r20, %r15;
	@%p37 bra 	$L__BB2_15;
	mul.wide.s32 	%rd23, %r15, 4;
	add.s64 	%rd24, %rd2, %rd23;
	ld.global.f32 	%f10, [%rd24];
	st.global.f32 	[%rd2], %f10;
$L__BB2_15:
	setp.gt.s32 	%p38, %r22, %r20;
	@%p38 bra 	$L__BB2_17;
	ld.global.f32 	%f11, [%rd5];
	st.global.f32 	[%rd2], %f11;
$L__BB2_17:
	rem.s32 	%r12, %r20, %r15;
	setp.ne.s32 	%p39, %r12, 0;
	@%p39 bra 	$L__BB2_19;
	ld.global.f32 	%f12, [%rd2+4];
	st.global.f32 	[%rd2], %f12;
$L__BB2_19:
	add.s32 	%r62, %r15, -1;
	setp.ne.s32 	%p40, %r12, %r62;
	@%p40 bra 	$L__BB2_21;
	ld.global.f32 	%f13, [%rd2+-4];
	st.global.f32 	[%rd2], %f13;
$L__BB2_21:
	bar.sync 	0;
	add.s32 	%r63, %r63, 1;
	setp.ne.s32 	%p41, %r63, %r16;
	@%p41 bra 	$L__BB2_5;
$L__BB2_22:
	ret;

}
	// .globl	_Z9computeUVPfS_PKfS_S_iiddddd
.visible .entry _Z9computeUVPfS_PKfS_S_iiddddd(
	.param .u64 .ptr .align 1 _Z9computeUVPfS_PKfS_S_iiddddd_param_0,
	.param .u64 .ptr .align 1 _Z9computeUVPfS_PKfS_S_iiddddd_param_1,
	.param .u64 .ptr .align 1 _Z9computeUVPfS_PKfS_S_iiddddd_param_2,
	.param .u64 .ptr .align 1 _Z9computeUVPfS_PKfS_S_iiddddd_param_3,
	.param .u64 .ptr .align 1 _Z9computeUVPfS_PKfS_S_iiddddd_param_4,
	.param .u32 _Z9computeUVPfS_PKfS_S_iiddddd_param_5,
	.param .u32 _Z9computeUVPfS_PKfS_S_iiddddd_param_6,
	.param .f64 _Z9computeUVPfS_PKfS_S_iiddddd_param_7,
	.param .f64 _Z9computeUVPfS_PKfS_S_iiddddd_param_8,
	.param .f64 _Z9computeUVPfS_PKfS_S_iiddddd_param_9,
	.param .f64 _Z9computeUVPfS_PKfS_S_iiddddd_param_10,
	.param .f64 _Z9computeUVPfS_PKfS_S_iiddddd_param_11
)
{
	.reg .pred 	%p<42>;
	.reg .b32 	%r<75>;
	.reg .b32 	%f<35>;
	.reg .b64 	%rd<40>;
	.reg .b64 	%fd<93>;

	ld.param.u64 	%rd12, [_Z9computeUVPfS_PKfS_S_iiddddd_param_0];
	ld.param.u64 	%rd13, [_Z9computeUVPfS_PKfS_S_iiddddd_param_1];
	ld.param.u64 	%rd15, [_Z9computeUVPfS_PKfS_S_iiddddd_param_3];
	ld.param.u64 	%rd16, [_Z9computeUVPfS_PKfS_S_iiddddd_param_4];
	ld.param.u32 	%r11, [_Z9computeUVPfS_PKfS_S_iiddddd_param_5];
	ld.param.u32 	%r12, [_Z9computeUVPfS_PKfS_S_iiddddd_param_6];
	ld.param.f64 	%fd18, [_Z9computeUVPfS_PKfS_S_iiddddd_param_7];
	cvta.to.global.u64 	%rd1, %rd16;
	cvta.to.global.u64 	%rd2, %rd15;
	mov.u32 	%r1, %tid.x;
	mov.u32 	%r2, %ctaid.x;
	mov.u32 	%r15, %ntid.x;
	mad.lo.s32 	%r16, %r2, %r15, %r1;
	// begin inline asm
	mov.u32 %r13, %envreg2;
	// end inline asm
	cvt.u64.u32 	%rd17, %r13;
	// begin inline asm
	mov.u32 %r14, %envreg1;
	// end inline asm
	cvt.u64.u32 	%rd18, %r14;
	shl.b64 	%rd19, %rd18, 32;
	or.b64  	%rd3, %rd19, %rd17;
	setp.lt.s32 	%p4, %r16, %r12;
	add.s32 	%r17, %r11, -1;
	mul.lo.s32 	%r18, %r12, %r17;
	setp.le.s32 	%p5, %r18, %r16;
	or.pred  	%p6, %p4, %p5;
	mov.pred 	%p41, -1;
	@%p6 bra 	$L__BB3_3;
	rem.s32 	%r4, %r16, %r12;
	setp.eq.s32 	%p8, %r4, 0;
	@%p8 bra 	$L__BB3_3;
	add.s32 	%r20, %r12, -1;
	setp.eq.s32 	%p41, %r4, %r20;
$L__BB3_3:
	mul.lo.s32 	%r21, %r12, %r11;
	setp.ge.s32 	%p9, %r16, %r21;
	@%p9 bra 	$L__BB3_27;
	cvta.to.global.u64 	%rd20, %rd12;
	mul.wide.s32 	%rd21, %r16, 4;
	add.s64 	%rd4, %rd20, %rd21;
	ld.global.f32 	%f7, [%rd4];
	add.s64 	%rd5, %rd2, %rd21;
	st.global.f32 	[%rd5], %f7;
	cvta.to.global.u64 	%rd22, %rd13;
	add.s64 	%rd6, %rd22, %rd21;
	ld.global.f32 	%f8, [%rd6];
	add.s64 	%rd7, %rd1, %rd21;
	st.global.f32 	[%rd7], %f8;
	setp.ne.s64 	%p10, %rd3, 0;
	@%p10 bra 	$L__BB3_6;
	// begin inline asm
	trap;
	// end inline asm
$L__BB3_6:
	barrier.sync 	0;
	mov.u32 	%r22, %tid.y;
	add.s32 	%r23, %r1, %r22;
	mov.u32 	%r24, %tid.z;
	or.b32  	%r25, %r23, %r24;
	setp.ne.s32 	%p11, %r25, 0;
	@%p11 bra 	$L__BB3_9;
	add.s64 	%rd23, %rd3, 4;
	mov.u32 	%r28, %nctaid.x;
	mov.u32 	%r29, %nctaid.y;
	mul.lo.s32 	%r30, %r28, %r29;
	mov.u32 	%r31, %nctaid.z;
	mul.lo.s32 	%r32, %r30, %r31;
	mov.u32 	%r33, %ctaid.y;
	add.s32 	%r34, %r2, %r33;
	mov.u32 	%r35, %ctaid.z;
	neg.s32 	%r36, %r35;
	setp.eq.s32 	%p12, %r34, %r36;
	sub.s32 	%r37, -2147483647, %r32;
	selp.b32 	%r27, %r37, 1, %p12;
	// begin inline asm
	atom.add.release.gpu.u32 %r26,[%rd23],%r27;
	// end inline asm
$L__BB3_8:
	// begin inline asm
	ld.acquire.gpu.u32 %r38,[%rd23];
	// end inline asm
	xor.b32  	%r39, %r38, %r26;
	setp.gt.s32 	%p13, %r39, -1;
	@%p13 bra 	$L__BB3_8;
$L__BB3_9:
	barrier.sync 	0;
	@%p41 bra 	$L__BB3_25;
	ld.param.f64 	%fd88, [_Z9computeUVPfS_PKfS_S_iiddddd_param_11];
	ld.param.f64 	%fd83, [_Z9computeUVPfS_PKfS_S_iiddddd_param_9];
	ld.param.u64 	%rd38, [_Z9computeUVPfS_PKfS_S_iiddddd_param_3];
	ld.param.u64 	%rd37, [_Z9computeUVPfS_PKfS_S_iiddddd_param_2];
	cvta.to.global.u64 	%rd25, %rd37;
	ld.global.f32 	%f1, [%rd5];
	sub.s32 	%r6, %r16, %r12;
	cvta.to.global.u64 	%rd26, %rd38;
	mul.wide.s32 	%rd27, %r6, 4;
	add.s64 	%rd28, %rd26, %rd27;
	ld.global.f32 	%f2, [%rd28];
	ld.global.f32 	%f3, [%rd5+-4];
	add.s32 	%r40, %r12, %r16;
	mul.wide.s32 	%rd29, %r40, 4;
	add.s64 	%rd30, %rd25, %rd29;
	ld.global.f32 	%f4, [%rd30];
	add.s64 	%rd10, %rd25, %rd27;
	ld.global.f32 	%f5, [%rd10];
	mul.f64 	%fd1, %fd83, %fd88;
	{
	.reg .b32 %temp; 
	mov.b64 	{%temp, %r7}, %fd18;
	}
	mov.f64 	%fd23, 0d4000000000000000;
	{
	.reg .b32 %temp; 
	mov.b64 	{%temp, %r41}, %fd23;
	}
	and.b32  	%r9, %r41, 2146435072;
	setp.eq.s32 	%p14, %r9, 1062207488;
	abs.f64 	%fd2, %fd18;
	{ // callseq 4, 0
	.param .b64 param0;
	st.param.f64 	[param0], %fd2;
	.param .b64 retval0;
	call.uni (retval0), 
	__internal_accurate_pow, 
	(
	param0
	);
	ld.param.f64 	%fd24, [retval0];
	} // callseq 4
	setp.lt.s32 	%p15, %r7, 0;
	neg.f64 	%fd26, %fd24;
	selp.f64 	%fd27, %fd26, %fd24, %p14;
	selp.f64 	%fd90, %fd27, %fd24, %p15;
	setp.neu.f64 	%p16, %fd18, 0d0000000000000000;
	@%p16 bra 	$L__BB3_12;
	selp.b32 	%r42, %r7, 0, %p14;
	setp.lt.s32 	%p18, %r41, 0;
	or.b32  	%r43, %r42, 2146435072;
	selp.b32 	%r44, %r43, %r42, %p18;
	mov.b32 	%r45, 0;
	mov.b64 	%fd90, {%r45, %r44};
$L__BB3_12:
	add.f64 	%fd28, %fd18, 0d4000000000000000;
	{
	.reg .b32 %temp; 
	mov.b64 	{%temp, %r46}, %fd28;
	}
	and.b32  	%r47, %r46, 2146435072;
	setp.ne.s32 	%p19, %r47, 2146435072;
	@%p19 bra 	$L__BB3_17;
	setp.num.f64 	%p20, %fd18, %fd18;
	@%p20 bra 	$L__BB3_15;
	mov.f64 	%fd29, 0d4000000000000000;
	add.rn.f64 	%fd90, %fd18, %fd29;
	bra.uni 	$L__BB3_17;
$L__BB3_15:
	setp.neu.f64 	%p21, %fd2, 0d7FF0000000000000;
	@%p21 bra 	$L__BB3_17;
	setp.lt.s32 	%p24, %r41, 0;
	selp.b32 	%r49, 0, 2146435072, %p24;
	and.b32  	%r50, %r41, 2147483647;
	setp.ne.s32 	%p25, %r50, 1071644672;
	or.b32  	%r51, %r49, -2147483648;
	selp.b32 	%r52, %r51, %r49, %p25;
	selp.b32 	%r53, %r52, %r49, %p14;
	selp.b32 	%r54, %r53, %r49, %p15;
	mov.b32 	%r55, 0;
	mov.b64 	%fd90, {%r55, %r54};
$L__BB3_17:
	ld.param.f64 	%fd86, [_Z9computeUVPfS_PKfS_S_iiddddd_param_10];
	ld.param.f64 	%fd84, [_Z9computeUVPfS_PKfS_S_iiddddd_param_9];
	ld.param.f64 	%fd78, [_Z9computeUVPfS_PKfS_S_iiddddd_param_8];
	cvt.f64.f32 	%fd30, %f1;
	mul.f64 	%fd31, %fd84, %fd30;
	setp.eq.f64 	%p27, %fd18, 0d3FF0000000000000;
	selp.f64 	%fd32, 0d3FF0000000000000, %fd90, %p27;
	div.rn.f64 	%fd9, %fd1, %fd32;
	mul.wide.s32 	%rd11, %r12, 4;
	add.s64 	%rd31, %rd5, %rd11;
	ld.global.f32 	%f9, [%rd31];
	add.f32 	%f6, %f1, %f1;
	sub.f32 	%f10, %f9, %f6;
	add.f32 	%f11, %f2, %f10;
	cvt.f64.f32 	%fd33, %f11;
	sub.f32 	%f12, %f4, %f5;
	cvt.f64.f32 	%fd34, %f12;
	add.f64 	%fd35, %fd86, %fd86;
	mul.f64 	%fd36, %fd18, %fd35;
	div.rn.f64 	%fd37, %fd84, %fd36;
	mul.f64 	%fd38, %fd37, %fd34;
	sub.f32 	%f13, %f1, %f3;
	cvt.f64.f32 	%fd39, %f13;
	div.rn.f64 	%fd40, %fd31, %fd78;
	mul.f64 	%fd41, %fd40, %fd39;
	sub.f32 	%f14, %f1, %f2;
	cvt.f64.f32 	%fd42, %f14;
	div.rn.f64 	%fd43, %fd31, %fd18;
	mul.f64 	%fd44, %fd43, %fd42;
	sub.f64 	%fd45, %fd30, %fd44;
	sub.f64 	%fd46, %fd45, %fd41;
	sub.f64 	%fd47, %fd46, %fd38;
	fma.rn.f64 	%fd10, %fd9, %fd33, %fd47;
	{
	.reg .b32 %temp; 
	mov.b64 	{%temp, %r10}, %fd78;
	}
	abs.f64 	%fd11, %fd78;
	{ // callseq 5, 0
	.param .b64 param0;
	st.param.f64 	[param0], %fd11;
	.param .b64 retval0;
	call.uni (retval0), 
	__internal_accurate_pow, 
	(
	param0
	);
	ld.param.f64 	%fd48, [retval0];
	} // callseq 5
	setp.lt.s32 	%p28, %r10, 0;
	neg.f64 	%fd50, %fd48;
	selp.f64 	%fd51, %fd50, %fd48, %p14;
	selp.f64 	%fd92, %fd51, %fd48, %p28;
	setp.neu.f64 	%p29, %fd78, 0d0000000000000000;
	@%p29 bra 	$L__BB3_19;
	selp.b32 	%r57, %r10, 0, %p14;
	setp.lt.s32 	%p31, %r41, 0;
	or.b32  	%r58, %r57, 2146435072;
	selp.b32 	%r59, %r58, %r57, %p31;
	mov.b32 	%r60, 0;
	mov.b64 	%fd92, {%r60, %r59};
$L__BB3_19:
	ld.param.f64 	%fd79, [_Z9computeUVPfS_PKfS_S_iiddddd_param_8];
	add.f64 	%fd52, %fd79, 0d4000000000000000;
	{
	.reg .b32 %temp; 
	mov.b64 	{%temp, %r61}, %fd52;
	}
	and.b32  	%r62, %r61, 2146435072;
	setp.ne.s32 	%p32, %r62, 2146435072;
	@%p32 bra 	$L__BB3_24;
	ld.param.f64 	%fd80, [_Z9computeUVPfS_PKfS_S_iiddddd_param_8];
	setp.num.f64 	%p33, %fd80, %fd80;
	@%p33 bra 	$L__BB3_22;
	ld.param.f64 	%fd81, [_Z9computeUVPfS_PKfS_S_iiddddd_param_8];
	mov.f64 	%fd53, 0d4000000000000000;
	add.rn.f64 	%fd92, %fd81, %fd53;
	bra.uni 	$L__BB3_24;
$L__BB3_22:
	setp.neu.f64 	%p34, %fd11, 0d7FF0000000000000;
	@%p34 bra 	$L__BB3_24;
	setp.lt.s32 	%p37, %r41, 0;
	selp.b32 	%r64, 0, 2146435072, %p37;
	and.b32  	%r65, %r41, 2147483647;
	setp.ne.s32 	%p38, %r65, 1071644672;
	or.b32  	%r66, %r64, -2147483648;
	selp.b32 	%r67, %r66, %r64, %p38;
	selp.b32 	%r68, %r67, %r64, %p14;
	selp.b32 	%r69, %r68, %r64, %p28;
	mov.b32 	%r70, 0;
	mov.b64 	%fd92, {%r70, %r69};
$L__BB3_24:
	ld.param.f64 	%fd87, [_Z9computeUVPfS_PKfS_S_iiddddd_param_10];
	ld.param.f64 	%fd85, [_Z9computeUVPfS_PKfS_S_iiddddd_param_9];
	ld.param.f64 	%fd82, [_Z9computeUVPfS_PKfS_S_iiddddd_param_8];
	ld.param.u64 	%rd39, [_Z9computeUVPfS_PKfS_S_iiddddd_param_4];
	setp.eq.f64 	%p39, %fd82, 0d3FF0000000000000;
	selp.f64 	%fd54, 0d3FF0000000000000, %fd92, %p39;
	div.rn.f64 	%fd55, %fd1, %fd54;
	ld.global.f32 	%f15, [%rd5+4];
	sub.f32 	%f16, %f15, %f6;
	add.f32 	%f17, %f3, %f16;
	cvt.f64.f32 	%fd56, %f17;
	fma.rn.f64 	%fd57, %fd55, %fd56, %fd10;
	cvt.rn.f32.f64 	%f18, %fd57;
	st.global.f32 	[%rd4], %f18;
	ld.global.f32 	%f19, [%rd7];
	cvt.f64.f32 	%fd58, %f19;
	mul.f64 	%fd59, %fd85, %fd58;
	div.rn.f64 	%fd60, %fd59, %fd18;
	cvta.to.global.u64 	%rd32, %rd39;
	mul.wide.s32 	%rd33, %r6, 4;
	add.s64 	%rd34, %rd32, %rd33;
	ld.global.f32 	%f20, [%rd34];
	sub.f32 	%f21, %f19, %f20;
	cvt.f64.f32 	%fd61, %f21;
	mul.f64 	%fd62, %fd60, %fd61;
	sub.f64 	%fd63, %fd58, %fd62;
	div.rn.f64 	%fd64, %fd59, %fd82;
	ld.global.f32 	%f22, [%rd7+-4];
	sub.f32 	%f23, %f19, %f22;
	cvt.f64.f32 	%fd65, %f23;
	mul.f64 	%fd66, %fd64, %fd65;
	sub.f64 	%fd67, %fd63, %fd66;
	add.f64 	%fd68, %fd87, %fd87;
	mul.f64 	%fd69, %fd82, %fd68;
	div.rn.f64 	%fd70, %fd85, %fd69;
	add.s64 	%rd35, %rd10, %rd11;
	ld.global.f32 	%f24, [%rd35+4];
	ld.global.f32 	%f25, [%rd35+-4];
	sub.f32 	%f26, %f24, %f25;
	cvt.f64.f32 	%fd71, %f26;
	mul.f64 	%fd72, %fd70, %fd71;
	sub.f64 	%fd73, %fd67, %fd72;
	add.s64 	%rd36, %rd7, %rd11;
	ld.global.f32 	%f27, [%rd36];
	add.f32 	%f28, %f19, %f19;
	sub.f32 	%f29, %f27, %f28;
	add.f32 	%f30, %f20, %f29;
	cvt.f64.f32 	%fd74, %f30;
	fma.rn.f64 	%fd75, %fd9, %fd74, %fd73;
	ld.global.f32 	%f31, [%rd7+4];
	sub.f32 	%f32, %f31, %f28;
	add.f32 	%f33, %f22, %f32;
	cvt.f64.f32 	%fd76, %f33;
	fma.rn.f64 	%fd77, %fd55, %fd76, %fd75;
	cvt.rn.f32.f64 	%f34, %fd77;
	st.global.f32 	[%rd6], %f34;
	bra.uni 	$L__BB3_27;
$L__BB3_25:
	mov.b32 	%r71, 0;
	st.global.u32 	[%rd4], %r71;
	st.global.u32 	[%rd6], %r71;
	rem.s32 	%r72, %r16, %r12;
	add.s32 	%r73, %r12, -1;
	setp.ne.s32 	%p40, %r72, %r73;
	@%p40 bra 	$L__BB3_27;
	mov.b32 	%r74, 1065353216;
	st.global.u32 	[%rd4], %r74;
$L__BB3_27:
	ret;

}
.func  (.param .b64 func_retval0) __internal_accurate_pow(
	.param .b64 __internal_accurate_pow_param_0
)
{
	.reg .pred 	%p<8>;
	.reg .b32 	%r<49>;
	.reg .b32 	%f<3>;
	.reg .b64 	%fd<109>;

	ld.param.f64 	%fd10, [__internal_accurate_pow_param_0];
	{
	.reg .b32 %temp; 
	mov.b64 	{%temp, %r46}, %fd10;
	}
	{
	.reg .b32 %temp; 
	mov.b64 	{%r45, %temp}, %fd10;
	}
	shr.u32 	%r47, %r46, 20;
	setp.gt.u32 	%p1, %r46, 1048575;
	@%p1 bra 	$L__BB4_2;
	mul.f64 	%fd11, %fd10, 0d4350000000000000;
	{
	.reg .b32 %temp; 
	mov.b64 	{%temp, %r46}, %fd11;
	}
	{
	.reg .b32 %temp; 
	mov.b64 	{%r45, %temp}, %fd11;
	}
	shr.u32 	%r16, %r46, 20;
	add.s32 	%r47, %r16, -54;
$L__BB4_2:
	add.s32 	%r48, %r47, -1023;
	and.b32  	%r17, %r46, -2146435073;
	or.b32  	%r18, %r17, 1072693248;
	mov.b64 	%fd107, {%r45, %r18};
	setp.lt.u32 	%p2, %r18, 1073127583;
	@%p2 bra 	$L__BB4_4;
	{
	.reg .b32 %temp; 
	mov.b64 	{%r19, %temp}, %fd107;
	}
	{
	.reg .b32 %temp; 
	mov.b64 	{%temp, %r20}, %fd107;
	}
	add.s32 	%r21, %r20, -1048576;
	mov.b64 	%fd107, {%r19, %r21};
	add.s32 	%r48, %r47, -1022;
$L__BB4_4:
	add.f64 	%fd12, %fd107, 0dBFF0000000000000;
	add.f64 	%fd13, %fd107, 0d3FF0000000000000;
	rcp.approx.ftz.f64 	%fd14, %fd13;
	neg.f64 	%fd15, %fd13;
	fma.rn.f64 	%fd16, %fd15, %fd14, 0d3FF0000000000000;
	fma.rn.f64 	%fd17, %fd16, %fd16, %fd16;
	fma.rn.f64 	%fd18, %fd17, %fd14, %fd14;
	mul.f64 	%fd19, %fd12, %fd18;
	fma.rn.f64 	%fd20, %fd12, %fd18, %fd19;
	mul.f64 	%fd21, %fd20, %fd20;
	fma.rn.f64 	%fd22, %fd21, 0d3EB0F5FF7D2CAFE2, 0d3ED0F5D241AD3B5A;
	fma.rn.f64 	%fd23, %fd22, %fd21, 0d3EF3B20A75488A3F;
	fma.rn.f64 	%fd24, %fd23, %fd21, 0d3F1745CDE4FAECD5;
	fma.rn.f64 	%fd25, %fd24, %fd21, 0d3F3C71C7258A578B;
	fma.rn.f64 	%fd26, %fd25, %fd21, 0d3F6249249242B910;
	fma.rn.f64 	%fd27, %fd26, %fd21, 0d3F89999999999DFB;
	sub.f64 	%fd28, %fd12, %fd20;
	add.f64 	%fd29, %fd28, %fd28;
	neg.f64 	%fd30, %fd20;
	fma.rn.f64 	%fd31, %fd30, %fd12, %fd29;
	mul.f64 	%fd32, %fd18, %fd31;
	fma.rn.f64 	%fd33, %fd21, %fd27, 0d3FB5555555555555;
	mov.f64 	%fd34, 0d3FB5555555555555;
	sub.f64 	%fd35, %fd34, %fd33;
	fma.rn.f64 	%fd36, %fd21, %fd27, %fd35;
	add.f64 	%fd37, %fd36, 0dBC46A4CB00B9E7B0;
	add.f64 	%fd38, %fd33, %fd37;
	sub.f64 	%fd39, %fd33, %fd38;
	add.f64 	%fd40, %fd37, %fd39;
	mul.rn.f64 	%fd41, %fd20, %fd20;
	neg.f64 	%fd42, %fd41;
	fma.rn.f64 	%fd43, %fd20, %fd20, %fd42;
	{
	.reg .b32 %temp; 
	mov.b64 	{%r22, %temp}, %fd32;
	}
	{
	.reg .b32 %temp; 
	mov.b64 	{%temp, %r23}, %fd32;
	}
	add.s32 	%r24, %r23, 1048576;
	mov.b64 	%fd44, {%r22, %r24};
	fma.rn.f64 	%fd45, %fd20, %fd44, %fd43;
	mul.rn.f64 	%fd46, %fd41, %fd20;
	neg.f64 	%fd47, %fd46;
	fma.rn.f64 	%fd48, %fd41, %fd20, %fd47;
	fma.rn.f64 	%fd49, %fd41, %fd32, %fd48;
	fma.rn.f64 	%fd50, %fd45, %fd20, %fd49;
	mul.rn.f64 	%fd51, %fd38, %fd46;
	neg.f64 	%fd52, %fd51;
	fma.rn.f64 	%fd53, %fd38, %fd46, %fd52;
	fma.rn.f64 	%fd54, %fd38, %fd50, %fd53;
	fma.rn.f64 	%fd55, %fd40, %fd46, %fd54;
	add.f64 	%fd56, %fd51, %fd55;
	sub.f64 	%fd57, %fd51, %fd56;
	add.f64 	%fd58, %fd55, %fd57;
	add.f64 	%fd59, %fd20, %fd56;
	sub.f64 	%fd60, %fd20, %fd59;
	add.f64 	%fd61, %fd56, %fd60;
	add.f64 	%fd62, %fd58, %fd61;
	add.f64 	%fd63, %fd32, %fd62;
	add.f64 	%fd64, %fd59, %fd63;
	sub.f64 	%fd65, %fd59, %fd64;
	add.f64 	%fd66, %fd63, %fd65;
	xor.b32  	%r25, %r48, -2147483648;
	mov.b32 	%r26, 1127219200;
	mov.b64 	%fd67, {%r25, %r26};
	mov.b32 	%r27, -2147483648;
	mov.b64 	%fd68, {%r27, %r26};
	sub.f64 	%fd69, %fd67, %fd68;
	fma.rn.f64 	%fd70, %fd69, 0d3FE62E42FEFA39EF, %fd64;
	fma.rn.f64 	%fd71, %fd69, 0dBFE62E42FEFA39EF, %fd70;
	sub.f64 	%fd72, %fd71, %fd64;
	sub.f64 	%fd73, %fd66, %fd72;
	fma.rn.f64 	%fd74, %fd69, 0d3C7ABC9E3B39803F, %fd73;
	add.f64 	%fd75, %fd70, %fd74;
	sub.f64 	%fd76, %fd70, %fd75;
	add.f64 	%fd77, %fd74, %fd76;
	mov.f64 	%fd78, 0d4000000000000000;
	{
	.reg .b32 %temp; 
	mov.b64 	{%temp, %r28}, %fd78;
	}
	{
	.reg .b32 %temp; 
	mov.b64 	{%r29, %temp}, %fd78;
	}
	shl.b32 	%r30, %r28, 1;
	setp.gt.u32 	%p3, %r30, -33554433;
	and.b32  	%r31, %r28, -15728641;
	selp.b32 	%r32, %r31, %r28, %p3;
	mov.b64 	%fd79, {%r29, %r32};
	mul.rn.f64 	%fd80, %fd75, %fd79;
	neg.f64 	%fd81, %fd80;
	fma.rn.f64 	%fd82, %fd75, %fd79, %fd81;
	fma.rn.f64 	%fd83, %fd77, %fd79, %fd82;
	add.f64 	%fd4, %fd80, %fd83;
	sub.f64 	%fd84, %fd80, %fd4;
	add.f64 	%fd5, %fd83, %fd84;
	fma.rn.f64 	%fd85, %fd4, 0d3FF71547652B82FE, 0d4338000000000000;
	{
	.reg .b32 %temp; 
	mov.b64 	{%r13, %temp}, %fd85;
	}
	mov.f64 	%fd86, 0dC338000000000000;
	add.rn.f64 	%fd87, %fd85, %fd86;
	fma.rn.f64 	%fd88, %fd87, 0dBFE62E42FEFA39EF, %fd4;
	fma.rn.f64 	%fd89, %fd87, 0dBC7ABC9E3B39803F, %fd88;
	fma.rn.f64 	%fd90, %fd89, 0d3E5ADE1569CE2BDF, 0d3E928AF3FCA213EA;
	fma.rn.f64 	%fd91, %fd90, %fd89, 0d3EC71DEE62401315;
	fma.rn.f64 	%fd92, %fd91, %fd89, 0d3EFA01997C89EB71;
	fma.rn.f64 	%fd93, %fd92, %fd89, 0d3F2A01A014761F65;
	fma.rn.f64 	%fd94, %fd93, %fd89, 0d3F56C16C1852B7AF;
	fma.rn.f64 	%fd95, %fd94, %fd89, 0d3F81111111122322;
	fma.rn.f64 	%fd96, %fd95, %fd89, 0d3FA55555555502A1;
	fma.rn.f64 	%fd97, %fd96, %fd89, 0d3FC5555555555511;
	fma.rn.f64 	%fd98, %fd97, %fd89, 0d3FE000000000000B;
	fma.rn.f64 	%fd99, %fd98, %fd89, 0d3FF0000000000000;
	fma.rn.f64 	%fd100, %fd99, %fd89, 0d3FF0000000000000;
	{
	.reg .b32 %temp; 
	mov.b64 	{%r14, %temp}, %fd100;
	}
	{
	.reg .b32 %temp; 
	mov.b64 	{%temp, %r15}, %fd100;
	}
	shl.b32 	%r33, %r13, 20;
	add.s32 	%r34, %r33, %r15;
	mov.b64 	%fd108, {%r14, %r34};
	{
	.reg .b32 %temp; 
	mov.b64 	{%temp, %r35}, %fd4;
	}
	mov.b32 	%f2, %r35;
	abs.f32 	%f1, %f2;
	setp.lt.f32 	%p4, %f1, 0f4086232B;
	@%p4 bra 	$L__BB4_7;
	setp.lt.f64 	%p5, %fd4, 0d0000000000000000;
	add.f64 	%fd101, %fd4, 0d7FF0000000000000;
	selp.f64 	%fd108, 0d0000000000000000, %fd101, %p5;
	setp.geu.f32 	%p6, %f1, 0f40874800;
	@%p6 bra 	$L__BB4_7;
	shr.u32 	%r36, %r13, 31;
	add.s32 	%r37, %r13, %r36;
	shr.s32 	%r38, %r37, 1;
	shl.b32 	%r39, %r38, 20;
	add.s32 	%r40, %r15, %r39;
	mov.b64 	%fd102, {%r14, %r40};
	sub.s32 	%r41, %r13, %r38;
	shl.b32 	%r42, %r41, 20;
	add.s32 	%r43, %r42, 1072693248;
	mov.b32 	%r44, 0;
	mov.b64 	%fd103, {%r44, %r43};
	mul.f64 	%fd108, %fd103, %fd102;
$L__BB4_7:
	abs.f64 	%fd104, %fd108;
	setp.eq.f64 	%p7, %fd104, 0d7FF0000000000000;
	fma.rn.f64 	%fd105, %fd108, %fd5, %fd108;
	selp.f64 	%fd106, %fd108, %fd105, %p7;
	st.param.f64 	[func_retval0], %fd106;
	ret;

}


// ===== COMPILED SASS (sm_100) =====

	.target	sm_100

	.elftype	@"ET_EXEC"


//--------------------- .note.nv.tkinfo           --------------------------
	.section	.note.nv.tkinfo,"",@"SHT_NOTE"
	.sectionflags	@"SHF_NOTE_NV_TKINFO"
	.tkinfo
        /*0018*/ 	.word	0x00000002
        /*0030*/ 	.string	""
        /*0030*/ 	.string	"ptxas"
        /*0030*/ 	.string	"Cuda compilation tools, release 13.0, V13.0.88"
        /*0030*/ 	.string	"Build cuda_13.0.r13.0/compiler.36424714_0"
        /*0030*/ 	.string	"-arch sm_100 -m 64 "



//--------------------- .note.nv.cuinfo           --------------------------
	.section	.note.nv.cuinfo,"",@"SHT_NOTE"
	.sectionflags	@"SHF_NOTE_NV_CUINFO"
        /*0018*/ 	.short	0x0002
        /*001a*/ 	.short	0x0064
        /*001c*/ 	.short	0x0082
	.zero		2


//--------------------- .nv.info                  --------------------------
	.section	.nv.info,"",@"SHT_CUDA_INFO"
	.align	4


	//----- nvinfo : EIATTR_REGCOUNT
	.align		4
        /*0000*/ 	.byte	0x04, 0x2f
        /*0002*/ 	.short	(.L_1 - .L_0)
	.align		4
.L_0:
        /*0004*/ 	.word	index@(_Z7initVarPfS_S_S_ii)
        /*0008*/ 	.word	0x0000000e


	//----- nvinfo : EIATTR_FRAME_SIZE
	.align		4
.L_1:
        /*000c*/ 	.byte	0x04, 0x11
        /*000e*/ 	.short	(.L_3 - .L_2)
	.align		4
.L_2:
        /*0010*/ 	.word	index@(_Z7initVarPfS_S_S_ii)
        /*0014*/ 	.word	0x00000000


	//----- nvinfo : EIATTR_REGCOUNT
	.align		4
.L_3:
        /*0018*/ 	.byte	0x04, 0x2f
        /*001a*/ 	.short	(.L_5 - .L_4)
	.align		4
.L_4:
        /*001c*/ 	.word	index@(_Z8computeBPKfS0_Pfiidddd)
        /*0020*/ 	.word	0x00000020


	//----- nvinfo : EIATTR_FRAME_SIZE
	.align		4
.L_5:
        /*0024*/ 	.byte	0x04, 0x11
        /*0026*/ 	.short	(.L_7 - .L_6)
	.align		4
.L_6:
        /*0028*/ 	.word	index@($_Z8computeBPKfS0_Pfiidddd$__internal_accurate_pow)
        /*002c*/ 	.word	0x00000000


	//----- nvinfo : EIATTR_FRAME_SIZE
	.align		4
.L_7:
        /*0030*/ 	.byte	0x04, 0x11
        /*0032*/ 	.short	(.L_9 - .L_8)
	.align		4
.L_8:
        /*0034*/ 	.word	index@($__internal_3_$__cuda_sm20_div_rn_f64_full)
        /*0038*/ 	.word	0x00000000


	//----- nvinfo : EIATTR_FRAME_SIZE
	.align		4
.L_9:
        /*003c*/ 	.byte	0x04, 0x11
        /*003e*/ 	.short	(.L_11 - .L_10)
	.align		4
.L_10:
        /*0040*/ 	.word	index@($__internal_2_$__cuda_sm20_dblrcp_rn_slowpath_v3)
        /*0044*/ 	.word	0x00000000


	//----- nvinfo : EIATTR_FRAME_SIZE
	.align		4
.L_11:
        /*0048*/ 	.byte	0x04, 0x11
        /*004a*/ 	.short	(.L_13 - .L_12)
	.align		4
.L_12:
        /*004c*/ 	.word	index@(_Z8computeBPKfS0_Pfiidddd)
        /*0050*/ 	.word	0x00000000


	//----- nvinfo : EIATTR_REGCOUNT
	.align		4
.L_13:
        /*0054*/ 	.byte	0x04, 0x2f
        /*0056*/ 	.short	(.L_15 - .L_14)
	.align		4
.L_14:
        /*0058*/ 	.word	index@(_Z8computePPKfS0_PfS0_S1_iiidd)
        /*005c*/ 	.word	0x0000002b


	//----- nvinfo : EIATTR_FRAME_SIZE
	.align		4
.L_15:
        /*0060*/ 	.byte	0x04, 0x11
        /*0062*/ 	.short	(.L_17 - .L_16)
	.align		4
.L_16:
        /*0064*/ 	.word	index@($_Z8computePPKfS0_PfS0_S1_iiidd$__internal_accurate_pow)
        /*0068*/ 	.word	0x00000000


	//----- nvinfo : EIATTR_FRAME_SIZE
	.align		4
.L_17:
        /*006c*/ 	.byte	0x04, 0x11
        /*006e*/ 	.short	(.L_19 - .L_18)
	.align		4
.L_18:
        /*0070*/ 	.word	index@($__internal_1_$__cuda_sm20_div_rn_f64_full)
        /*0074*/ 	.word	0x00000000


	//----- nvinfo : EIATTR_FRAME_SIZE
	.align		4
.L_19:
        /*0078*/ 	.byte	0x04, 0x11
        /*007a*/ 	.short	(.L_21 - .L_20)
	.align		4
.L_20:
        /*007c*/ 	.word	index@(_Z8computePPKfS0_PfS0_S1_iiidd)
        /*0080*/ 	.word	0x00000000


	//----- nvinfo : EIATTR_REGCOUNT
	.align		4
.L_21:
        /*0084*/ 	.byte	0x04, 0x2f
        /*0086*/ 	.short	(.L_23 - .L_22)
	.align		4
.L_22:
        /*0088*/ 	.word	index@(_Z9computeUVPfS_PKfS_S_iiddddd)
        /*008c*/ 	.word	0x00000034


	//----- nvinfo : EIATTR_FRAME_SIZE
	.align		4
.L_23:
        /*0090*/ 	.byte	0x04, 0x11
        /*0092*/ 	.short	(.L_25 - .L_24)
	.align		4
.L_24:
        /*0094*/ 	.word	index@($_Z9computeUVPfS_PKfS_S_iiddddd$__internal_accurate_pow)
        /*0098*/ 	.word	0x00000000


	//----- nvinfo : EIATTR_FRAME_SIZE
	.align		4
.L_25:
        /*009c*/ 	.byte	0x04, 0x11
        /*009e*/ 	.short	(.L_27 - .L_26)
	.align		4
.L_26:
        /*00a0*/ 	.word	index@($__internal_0_$__cuda_sm20_div_rn_f64_full)
        /*00a4*/ 	.word	0x00000000


	//----- nvinfo : EIATTR_FRAME_SIZE
	.align		4
.L_27:
        /*00a8*/ 	.byte	0x04, 0x11
        /*00aa*/ 	.short	(.L_29 - .L_28)
	.align		4
.L_28:
        /*00ac*/ 	.word	index@(_Z9computeUVPfS_PKfS_S_iiddddd)
        /*00b0*/ 	.word	0x00000000


	//----- nvinfo : EIATTR_MIN_STACK_SIZE
	.align		4
.L_29:
        /*00b4*/ 	.byte	0x04, 0x12
        /*00b6*/ 	.short	(.L_31 - .L_30)
	.align		4
.L_30:
        /*00b8*/ 	.word	index@(_Z9computeUVPfS_PKfS_S_iiddddd)
        /*00bc*/ 	.word	0x00000000


	//----- nvinfo : EIATTR_MIN_STACK_SIZE
	.align		4
.L_31:
        /*00c0*/ 	.byte	0x04, 0x12
        /*00c2*/ 	.short	(.L_33 - .L_32)
	.align		4
.L_32:
        /*00c4*/ 	.word	index@(_Z8computePPKfS0_PfS0_S1_iiidd)
        /*00c8*/ 	.word	0x00000000


	//----- nvinfo : EIATTR_MIN_STACK_SIZE
	.align		4
.L_33:
        /*00cc*/ 	.byte	0x04, 0x12
        /*00ce*/ 	.short	(.L_35 - .L_34)
	.align		4
.L_34:
        /*00d0*/ 	.word	index@(_Z8computeBPKfS0_Pfiidddd)
        /*00d4*/ 	.word	0x00000000


	//----- nvinfo : EIATTR_MIN_STACK_SIZE
	.align		4
.L_35:
        /*00d8*/ 	.byte	0x04, 0x12
        /*00da*/ 	.short	(.L_37 - .L_36)
	.align		4
.L_36:
        /*00dc*/ 	.word	index@(_Z7initVarPfS_S_S_ii)
        /*00e0*/ 	.word	0x00000000
.L_37:


//--------------------- .nv.compat                --------------------------
	.section	.nv.compat,"",@"SHT_CUDA_COMPAT_INFO"
	.align	4
        /*0000*/ 	.byte	0x02, 0x09, 0x00, 0x00, 0x02, 0x02, 0x01, 0x00, 0x02, 0x05, 0x05, 0x00, 0x03, 0x07, 0x01, 0x01
        /*0010*/ 	.byte	0x02, 0x03, 0x00, 0x00, 0x02, 0x06, 0x01, 0x00, 0x04, 0x0b, 0x08, 0x00, 0x01, 0x00, 0x00, 0x00
        /*0020*/ 	.byte	0x00, 0x00, 0x00, 0x00


//--------------------- .nv.info._Z9computeUVPfS_PKfS_S_iiddddd --------------------------
	.section	.nv.info._Z9computeUVPfS_PKfS_S_iiddddd,"",@"SHT_CUDA_INFO"
	.sectionflags	@""
	.align	4


	//----- nvinfo : EIATTR_CUDA_API_VERSION
	.align		4
        /*0000*/ 	.byte	0x04, 0x37
        /*0002*/ 	.short	(.L_39 - .L_38)
.L_38:
        /*0004*/ 	.word	0x00000082


	//----- nvinfo : EIATTR_KPARAM_INFO
	.align		4
.L_39:
        /*0008*/ 	.byte	0x04, 0x17
        /*000a*/ 	.short	(.L_41 - .L_40)
.L_40:
        /*000c*/ 	.word	0x00000000
        /*0010*/ 	.short	0x000b
        /*0012*/ 	.short	0x0050
        /*0014*/ 	.byte	0x00, 0xf0, 0x21, 0x00


	//----- nvinfo : EIATTR_KPARAM_INFO
	.align		4
.L_41:
        /*0018*/ 	.byte	0x04, 0x17
        /*001a*/ 	.short	(.L_43 - .L_42)
.L_42:
        /*001c*/ 	.word	0x00000000
        /*0020*/ 	.short	0x000a
        /*0022*/ 	.short	0x0048
        /*0024*/ 	.byte	0x00, 0xf0, 0x21, 0x00


	//----- nvinfo : EIATTR_KPARAM_INFO
	.align		4
.L_43:
        /*0028*/ 	.byte	0x04, 0x17
        /*002a*/ 	.short	(.L_45 - .L_44)
.L_44:
        /*002c*/ 	.word	0x00000000
        /*0030*/ 	.short	0x0009
        /*0032*/ 	.short	0x0040
        /*0034*/ 	.byte	0x00, 0xf0, 0x21, 0x00


	//----- nvinfo : EIATTR_KPARAM_INFO
	.align		4
.L_45:
        /*0038*/ 	.byte	0x04, 0x17
        /*003a*/ 	.short	(.L_47 - .L_46)
.L_46:
        /*003c*/ 	.word	0x00000000
        /*0040*/ 	.short	0x0008
        /*0042*/ 	.short	0x0038
        /*0044*/ 	.byte	0x00, 0xf0, 0x21, 0x00


	//----- nvinfo : EIATTR_KPARAM_INFO
	.align		4
.L_47:
        /*0048*/ 	.byte	0x04, 0x17
        /*004a*/ 	.short	(.L_49 - .L_48)
.L_48:
        /*004c*/ 	.word	0x00000000
        /*0050*/ 	.short	0x0007
        /*0052*/ 	.short	0x0030
        /*0054*/ 	.byte	0x00, 0xf0, 0x21, 0x00


	//----- nvinfo : EIATTR_KPARAM_INFO
	.align		4
.L_49:
        /*0058*/ 	.byte	0x04, 0x17
        /*005a*/ 	.short	(.L_51 - .L_50)
.L_50:
        /*005c*/ 	.word	0x00000000
        /*0060*/ 	.short	0x0006
        /*0062*/ 	.short	0x002c
        /*0064*/ 	.byte	0x00, 0xf0, 0x11, 0x00


	//----- nvinfo : EIATTR_KPARAM_INFO
	.align		4
.L_51:
        /*0068*/ 	.byte	0x04, 0x17
        /*006a*/ 	.short	(.L_53 - .L_52)
.L_52:
        /*006c*/ 	.word	0x00000000
        /*0070*/ 	.short	0x0005
        /*0072*/ 	.short	0x0028
        /*0074*/ 	.byte	0x00, 0xf0, 0x11, 0x00


	//----- nvinfo : EIATTR_KPARAM_INFO
	.align		4
.L_53:
        /*0078*/ 	.byte	0x04, 0x17
        /*007a*/ 	.short	(.L_55 - .L_54)
.L_54:
        /*007c*/ 	.word	0x00000000
        /*0080*/ 	.short	0x0004
        /*0082*/ 	.short	0x0020
        /*0084*/ 	.byte	0x00, 0xf5, 0x21, 0x00


	//----- nvinfo : EIATTR_KPARAM_INFO
	.align		4
.L_55:
        /*0088*/ 	.byte	0x04, 0x17
        /*008a*/ 	.short	(.L_57 - .L_56)
.L_56:
        /*008c*/ 	.word	0x00000000
        /*0090*/ 	.short	0x0003
        /*0092*/ 	.short	0x0018
        /*0094*/ 	.byte	0x00, 0xf5, 0x21, 0x00


	//----- nvinfo : EIATTR_KPARAM_INFO
	.align		4
.L_57:
        /*0098*/ 	.byte	0x04, 0x17
        /*009a*/ 	.short	(.L_59 - .L_58)
.L_58:
        /*009c*/ 	.word	0x00000000
        /*00a0*/ 	.short	0x0002
        /*00a2*/ 	.short	0x0010
        /*00a4*/ 	.byte	0x00, 0xf5, 0x21, 0x00


	//----- nvinfo : EIATTR_KPARAM_INFO
	.align		4
.L_59:
        /*00a8*/ 	.byte	0x04, 0x17
        /*00aa*/ 	.short	(.L_61 - .L_60)
.L_60:
        /*00ac*/ 	.word	0x00000000
        /*00b0*/ 	.short	0x0001
        /*00b2*/ 	.short	0x0008
        /*00b4*/ 	.byte	0x00, 0xf5, 0x21, 0x00


	//----- nvinfo : EIATTR_KPARAM_INFO
	.align		4
.L_61:
        /*00b8*/ 	.byte	0x04, 0x17
        /*00ba*/ 	.short	(.L_63 - .L_62)
.L_62:
        /*00bc*/ 	.word	0x00000000
        /*00c0*/ 	.short	0x0000
        /*00c2*/ 	.short	0x0000
        /*00c4*/ 	.byte	0x00, 0xf5, 0x21, 0x00


	//----- nvinfo : EIATTR_SPARSE_MMA_MASK
	.align		4
.L_63:
        /*00c8*/ 	.byte	0x03, 0x50
        /*00ca*/ 	.short	0x0000


	//----- nvinfo : EIATTR_MAXREG_COUNT
	.align		4
        /*00cc*/ 	.byte	0x03, 0x1b
        /*00ce*/ 	.short	0x00ff


	//----- nvinfo : EIATTR_NUM_BARRIERS
	.align		4
        /*00d0*/ 	.byte	0x02, 0x4c
        /*00d2*/ 	.byte	0x01
	.zero		1


	//----- nvinfo : EIATTR_MERCURY_ISA_VERSION
	.align		4
        /*00d4*/ 	.byte	0x03, 0x5f
        /*00d6*/ 	.short	0x0101


	//----- nvinfo : EIATTR_INT_WARP_WIDE_INSTR_OFFSETS
	.align		4
        /*00d8*/ 	.byte	0x04, 0x31
        /*00da*/ 	.short	(.L_65 - .L_64)


	//   ....[0]....
.L_64:
        /*00dc*/ 	.word	0x00000510


	//   ....[1]....
        /*00e0*/ 	.word	0x00000650


	//----- nvinfo : EIATTR_COOP_GROUP_MASK_REGIDS
	.align		4
.L_65:
        /*00e4*/ 	.byte	0x04, 0x29
        /*00e6*/ 	.short	(.L_67 - .L_66)


	//   ....[0]....
.L_66:
        /*00e8*/ 	.word	0xffffffff


	//   ....[1]....
        /*00ec*/ 	.word	0xffffffff


	//----- nvinfo : EIATTR_COOP_GROUP_INSTR_OFFSETS
	.align		4
.L_67:
        /*00f0*/ 	.byte	0x04, 0x28
        /*00f2*/ 	.short	(.L_69 - .L_68)


	//   ....[0]....
.L_68:
        /*00f4*/ 	.word	0x00000450


	//   ....[1]....
        /*00f8*/ 	.word	0x000006e0


	//----- nvinfo : EIATTR_VRC_CTA_INIT_COUNT
	.align		4
.L_69:
        /*00fc*/ 	.byte	0x02, 0x4a
	.zero		1
	.zero		1


	//----- nvinfo : EIATTR_EXIT_INSTR_OFFSETS
	.align		4
        /*0100*/ 	.byte	0x04, 0x1c
        /*0102*/ 	.short	(.L_71 - .L_70)


	//   ....[0]....
.L_70:
        /*0104*/ 	.word	0x00000310


	//   ....[1]....
        /*0108*/ 	.word	0x00001b60


	//   ....[2]....
        /*010c*/ 	.word	0x00001d20


	//   ....[3]....
        /*0110*/ 	.word	0x00001d50


	//----- nvinfo : EIATTR_CRS_STACK_SIZE
	.align		4
.L_71:
        /*0114*/ 	.byte	0x04, 0x1e
        /*0116*/ 	.short	(.L_73 - .L_72)
.L_72:
        /*0118*/ 	.word	0x00000000


	//----- nvinfo : EIATTR_CBANK_PARAM_SIZE
	.align		4
.L_73:
        /*011c*/ 	.byte	0x03, 0x19
        /*011e*/ 	.short	0x0058


	//----- nvinfo : EIATTR_PARAM_CBANK
	.align		4
        /*0120*/ 	.byte	0x04, 0x0a
        /*0122*/ 	.short	(.L_75 - .L_74)
	.align		4
.L_74:
        /*0124*/ 	.word	index@(.nv.constant0._Z9computeUVPfS_PKfS_S_iiddddd)
        /*0128*/ 	.short	0x0380
        /*012a*/ 	.short	0x0058


	//----- nvinfo : EIATTR_SW_WAR
	.align		4
.L_75:
        /*012c*/ 	.byte	0x04, 0x36
        /*012e*/ 	.short	(.L_77 - .L_76)
.L_76:
        /*0130*/ 	.word	0x00000008
.L_77:


//--------------------- .nv.info._Z8computePPKfS0_PfS0_S1_iiidd --------------------------
	.section	.nv.info._Z8computePPKfS0_PfS0_S1_iiidd,"",@"SHT_CUDA_INFO"
	.sectionflags	@""
	.align	4


	//----- nvinfo : EIATTR_CUDA_API_VERSION
	.align		4
        /*0000*/ 	.byte	0x04, 0x37
        /*0002*/ 	.short	(.L_79 - .L_78)
.L_78:
        /*0004*/ 	.word	0x00000082


	//----- nvinfo : EIATTR_KPARAM_INFO
	.align		4
.L_79:
        /*0008*/ 	.byte	0x04, 0x17
        /*000a*/ 	.short	(.L_81 - .L_80)
.L_80:
        /*000c*/ 	.word	0x00000000
        /*0010*/ 	.short	0x0009
        /*0012*/ 	.short	0x0040
        /*0014*/ 	.byte	0x00, 0xf0, 0x21, 0x00


	//----- nvinfo : EIATTR_KPARAM_INFO
	.align		4
.L_81:
        /*0018*/ 	.byte	0x04, 0x17
        /*001a*/ 	.short	(.L_83 - .L_82)
.L_82:
        /*001c*/ 	.word	0x00000000
        /*0020*/ 	.short	0x0008
        /*0022*/ 	.short	0x0038
        /*0024*/ 	.byte	0x00, 0xf0, 0x21, 0x00


	//----- nvinfo : EIATTR_KPARAM_INFO
	.align		4
.L_83:
        /*0028*/ 	.byte	0x04, 0x17
        /*002a*/ 	.short	(.L_85 - .L_84)
.L_84:
        /*002c*/ 	.word	0x00000000
        /*0030*/ 	.short	0x0007
        /*0032*/ 	.short	0x0030
        /*0034*/ 	.byte	0x00, 0xf0, 0x11, 0x00


	//----- nvinfo : EIATTR_KPARAM_INFO
	.align		4
.L_85:
        /*0038*/ 	.byte	0x04, 0x17
        /*003a*/ 	.short	(.L_87 - .L_86)
.L_86:
        /*003c*/ 	.word	0x00000000
        /*0040*/ 	.short	0x0006
        /*0042*/ 	.short	0x002c
        /*0044*/ 	.byte	0x00, 0xf0, 0x11, 0x00


	//----- nvinfo : EIATTR_KPARAM_INFO
	.align		4
.L_87:
        /*0048*/ 	.byte	0x04, 0x17
        /*004a*/ 	.short	(.L_89 - .L_88)
.L_88:
        /*004c*/ 	.word	0x00000000
        /*0050*/ 	.short	0x0005
        /*0052*/ 	.short	0x0028
        /*0054*/ 	.byte	0x00, 0xf0, 0x11, 0x00


	//----- nvinfo : EIATTR_KPARAM_INFO
	.align		4
.L_89:
        /*0058*/ 	.byte	0x04, 0x17
        /*005a*/ 	.short	(.L_91 - .L_90)
.L_90:
        /*005c*/ 	.word	0x00000000
        /*0060*/ 	.short	0x0004
        /*0062*/ 	.short	0x0020
        /*0064*/ 	.byte	0x00, 0xf5, 0x21, 0x00


	//----- nvinfo : EIATTR_KPARAM_INFO
	.align		4
.L_91:
        /*0068*/ 	.byte	0x04, 0x17
        /*006a*/ 	.short	(.L_93 - .L_92)
.L_92:
        /*006c*/ 	.word	0x00000000
        /*0070*/ 	.short	0x0003
        /*0072*/ 	.short	0x0018
        /*0074*/ 	.byte	0x00, 0xf5, 0x21, 0x00


	//----- nvinfo : EIATTR_KPARAM_INFO
	.align		4
.L_93:
        /*0078*/ 	.byte	0x04, 0x17
        /*007a*/ 	.short	(.L_95 - .L_94)
.L_94:
        /*007c*/ 	.word	0x00000000
        /*0080*/ 	.short	0x0002
        /*0082*/ 	.short	0x0010
        /*0084*/ 	.byte	0x00, 0xf5, 0x21, 0x00


	//----- nvinfo : EIATTR_KPARAM_INFO
	.align		4
.L_95:
        /*0088*/ 	.byte	0x04, 0x17
        /*008a*/ 	.short	(.L_97 - .L_96)
.L_96:
        /*008c*/ 	.word	0x00000000
        /*0090*/ 	.short	0x0001
        /*0092*/ 	.short	0x0008
        /*0094*/ 	.byte	0x00, 0xf5, 0x21, 0x00


	//----- nvinfo : EIATTR_KPARAM_INFO
	.align		4
.L_97:
        /*0098*/ 	.byte	0x04, 0x17
        /*009a*/ 	.short	(.L_99 - .L_98)
.L_98:
        /*009c*/ 	.word	0x00000000
        /*00a0*/ 	.short	0x0000
        /*00a2*/ 	.short	0x0000
        /*00a4*/ 	.byte	0x00, 0xf5, 0x21, 0x00


	//----- nvinfo : EIATTR_SPARSE_MMA_MASK
	.align		4
.L_99:
        /*00a8*/ 	.byte	0x03, 0x50
        /*00aa*/ 	.short	0x0000


	//----- nvinfo : EIATTR_MAXREG_COUNT
	.align		4
        /*00ac*/ 	.byte	0x03, 0x1b
        /*00ae*/ 	.short	0x00ff


	//----- nvinfo : EIATTR_NUM_BARRIERS
	.align		4
        /*00b0*/ 	.byte	0x02, 0x4c
        /*00b2*/ 	.byte	0x01
	.zero		1


	//----- nvinfo : EIATTR_MERCURY_ISA_VERSION
	.align		4
        /*00b4*/ 	.byte	0x03, 0x5f
        /*00b6*/ 	.short	0x0101


	//----- nvinfo : EIATTR_INT_WARP_WIDE_INSTR_OFFSETS
	.align		4
        /*00b8*/ 	.byte	0x04, 0x31
        /*00ba*/ 	.short	(.L_101 - .L_100)


	//   ....[0]....
.L_100:
        /*00bc*/ 	.word	0x000005b0


	//   ....[1]....
        /*00c0*/ 	.word	0x00000690


	//----- nvinfo : EIATTR_COOP_GROUP_MASK_REGIDS
	.align		4
.L_101:
        /*00c4*/ 	.byte	0x04, 0x29
        /*00c6*/ 	.short	(.L_103 - .L_102)


	//   ....[0]....
.L_102:
        /*00c8*/ 	.word	0xffffffff


	//   ....[1]....
        /*00cc*/ 	.word	0xffffffff


	//----- nvinfo : EIATTR_COOP_GROUP_INSTR_OFFSETS
	.align		4
.L_103:
        /*00d0*/ 	.byte	0x04, 0x28
        /*00d2*/ 	.short	(.L_105 - .L_104)


	//   ....[0]....
.L_104:
        /*00d4*/ 	.word	0x00000570


	//   ....[1]....
        /*00d8*/ 	.word	0x00000720


	//----- nvinfo : EIATTR_VRC_CTA_INIT_COUNT
	.align		4
.L_105:
        /*00dc*/ 	.byte	0x02, 0x4a
	.zero		1
	.zero		1


	//----- nvinfo : EIATTR_EXIT_INSTR_OFFSETS
	.align		4
        /*00e0*/ 	.byte	0x04, 0x1c
        /*00e2*/ 	.short	(.L_107 - .L_106)


	//   ....[0]....
.L_106:
        /*00e4*/ 	.word	0x00000330


	//   ....[1]....
        /*00e8*/ 	.word	0x000010f0


	//----- nvinfo : EIATTR_CRS_STACK_SIZE
	.align		4
.L_107:
        /*00ec*/ 	.byte	0x04, 0x1e
        /*00ee*/ 	.short	(.L_109 - .L_108)
.L_108:
        /*00f0*/ 	.word	0x00000000


	//----- nvinfo : EIATTR_CBANK_PARAM_SIZE
	.align		4
.L_109:
        /*00f4*/ 	.byte	0x03, 0x19
        /*00f6*/ 	.short	0x0048


	//----- nvinfo : EIATTR_PARAM_CBANK
	.align		4
        /*00f8*/ 	.byte	0x04, 0x0a
        /*00fa*/ 	.short	(.L_111 - .L_110)
	.align		4
.L_110:
        /*00fc*/ 	.word	index@(.nv.constant0._Z8computePPKfS0_PfS0_S1_iiidd)
        /*0100*/ 	.short	0x0380
        /*0102*/ 	.short	0x0048


	//----- nvinfo : EIATTR_SW_WAR
	.align		4
.L_111:
        /*0104*/ 	.byte	0x04, 0x36
        /*0106*/ 	.short	(.L_113 - .L_112)
.L_112:
        /*0108*/ 	.word	0x00000008
.L_113:


//--------------------- .nv.info._Z8computeBPKfS0_Pfiidddd --------------------------
	.section	.nv.info._Z8computeBPKfS0_Pfiidddd,"",@"SHT_CUDA_INFO"
	.sectionflags	@""
	.align	4


	//----- nvinfo : EIATTR_CUDA_API_VERSION
	.align		4
        /*0000*/ 	.byte	0x04, 0x37
        /*0002*/ 	.short	(.L_115 - .L_114)
.L_114:
        /*0004*/ 	.word	0x00000082


	//----- nvinfo : EIATTR_KPARAM_INFO
	.align		4
.L_115:
        /*0008*/ 	.byte	0x04, 0x17
        /*000a*/ 	.short	(.L_117 - .L_116)
.L_116:
        /*000c*/ 	.word	0x00000000
        /*0010*/ 	.short	0x0008
        /*0012*/ 	.short	0x0038
        /*0014*/ 	.byte	0x00, 0xf0, 0x21, 0x00


	//----- nvinfo : EIATTR_KPARAM_INFO
	.align		4
.L_117:
        /*0018*/ 	.byte	0x04, 0x17
        /*001a*/ 	.short	(.L_119 - .L_118)
.L_118:
        /*001c*/ 	.word	0x00000000
        /*0020*/ 	.short	0x0007
        /*0022*/ 	.short	0x0030
        /*0024*/ 	.byte	0x00, 0xf0, 0x21, 0x00


	//----- nvinfo : EIATTR_KPARAM_INFO
	.align		4
.L_119:
        /*0028*/ 	.byte	0x04, 0x17
        /*002a*/ 	.short	(.L_121 - .L_120)
.L_120:
        /*002c*/ 	.word	0x00000000
        /*0030*/ 	.short	0x0006
        /*0032*/ 	.short	0x0028
        /*0034*/ 	.byte	0x00, 0xf0, 0x21, 0x00


	//----- nvinfo : EIATTR_KPARAM_INFO
	.align		4
.L_121:
        /*0038*/ 	.byte	0x04, 0x17
        /*003a*/ 	.short	(.L_123 - .L_122)
.L_122:
        /*003c*/ 	.word	0x00000000
        /*0040*/ 	.short	0x0005
        /*0042*/ 	.short	0x0020
        /*0044*/ 	.byte	0x00, 0xf0, 0x21, 0x00


	//----- nvinfo : EIATTR_KPARAM_INFO
	.align		4
.L_123:
        /*0048*/ 	.byte	0x04, 0x17
        /*004a*/ 	.short	(.L_125 - .L_124)
.L_124:
        /*004c*/ 	.word	0x00000000
        /*0050*/ 	.short	0x0004
        /*0052*/ 	.short	0x001c
        /*0054*/ 	.byte	0x00, 0xf0, 0x11, 0x00


	//----- nvinfo : EIATTR_KPARAM_INFO
	.align		4
.L_125:
        /*0058*/ 	.byte	0x04, 0x17
        /*005a*/ 	.short	(.L_127 - .L_126)
.L_126:
        /*005c*/ 	.word	0x00000000
        /*0060*/ 	.short	0x0003
        /*0062*/ 	.short	0x0018
        /*0064*/ 	.byte	0x00, 0xf0, 0x11, 0x00


	//----- nvinfo : EIATTR_KPARAM_INFO
	.align		4
.L_127:
        /*0068*/ 	.byte	0x04, 0x17
        /*006a*/ 	.short	(.L_129 - .L_128)
.L_128:
        /*006c*/ 	.word	0x00000000
        /*0070*/ 	.short	0x0002
        /*0072*/ 	.short	0x0010
        /*0074*/ 	.byte	0x00, 0xf5, 0x21, 0x00


	//----- nvinfo : EIATTR_KPARAM_INFO
	.align		4
.L_129:
        /*0078*/ 	.byte	0x04, 0x17
        /*007a*/ 	.short	(.L_131 - .L_130)
.L_130:
        /*007c*/ 	.word	0x00000000
        /*0080*/ 	.short	0x0001
        /*0082*/ 	.short	0x0008
        /*0084*/ 	.byte	0x00, 0xf5, 0x21, 0x00


	//----- nvinfo : EIATTR_KPARAM_INFO
	.align		4
.L_131:
        /*0088*/ 	.byte	0x04, 0x17
        /*008a*/ 	.short	(.L_133 - .L_132)
.L_132:
        /*008c*/ 	.word	0x00000000
        /*0090*/ 	.short	0x0000
        /*0092*/ 	.short	0x0000
        /*0094*/ 	.byte	0x00, 0xf5, 0x21, 0x00


	//----- nvinfo : EIATTR_SPARSE_MMA_MASK
	.align		4
.L_133:
        /*0098*/ 	.byte	0x03, 0x50
        /*009a*/ 	.short	0x0000


	//----- nvinfo : EIATTR_MAXREG_COUNT
	.align		4
        /*009c*/ 	.byte	0x03, 0x1b
        /*009e*/ 	.short	0x00ff


	//----- nvinfo : EIATTR_MERCURY_ISA_VERSION
	.align		4
        /*00a0*/ 	.byte	0x03, 0x5f
        /*00a2*/ 	.short	0x0101


	//----- nvinfo : EIATTR_VRC_CTA_INIT_COUNT
	.align		4
        /*00a4*/ 	.byte	0x02, 0x4a
	.zero		1
	.zero		1


	//----- nvinfo : EIATTR_EXIT_INSTR_OFFSETS
	.align		4
        /*00a8*/ 	.byte	0x04, 0x1c
        /*00aa*/ 	.short	(.L_135 - .L_134)


	//   ....[0]....
.L_134:
        /*00ac*/ 	.word	0x00000280


	//   ....[1]....
        /*00b0*/ 	.word	0x00001130


	//----- nvinfo : EIATTR_CRS_STACK_SIZE
	.align		4
.L_135:
        /*00b4*/ 	.byte	0x04, 0x1e
        /*00b6*/ 	.short	(.L_137 - .L_136)
.L_136:
        /*00b8*/ 	.word	0x00000000


	//----- nvinfo : EIATTR_CBANK_PARAM_SIZE
	.align		4
.L_137:
        /*00bc*/ 	.byte	0x03, 0x19
        /*00be*/ 	.short	0x0040


	//----- nvinfo : EIATTR_PARAM_CBANK
	.align		4
        /*00c0*/ 	.byte	0x04, 0x0a
        /*00c2*/ 	.short	(.L_139 - .L_138)
	.align		4
.L_138:
        /*00c4*/ 	.word	index@(.nv.constant0._Z8computeBPKfS0_Pfiidddd)
        /*00c8*/ 	.short	0x0380
        /*00ca*/ 	.short	0x0040


	//----- nvinfo : EIATTR_SW_WAR
	.align		4
.L_139:
        /*00cc*/ 	.byte	0x04, 0x36
        /*00ce*/ 	.short	(.L_141 - .L_140)
.L_140:
        /*00d0*/ 	.word	0x00000008
.L_141:


//--------------------- .nv.info._Z7initVarPfS_S_S_ii --------------------------
	.section	.nv.info._Z7initVarPfS_S_S_ii,"",@"SHT_CUDA_INFO"
	.sectionflags	@""
	.align	4


	//----- nvinfo : EIATTR_CUDA_API_VERSION
	.align		4
        /*0000*/ 	.byte	0x04, 0x37
        /*0002*/ 	.short	(.L_143 - .L_142)
.L_142:
        /*0004*/ 	.word	0x00000082


	//----- nvinfo : EIATTR_KPARAM_INFO
	.align		4
.L_143:
        /*0008*/ 	.byte	0x04, 0x17
        /*000a*/ 	.short	(.L_145 - .L_144)
.L_144:
        /*000c*/ 	.word	0x00000000
        /*0010*/ 	.short	0x0005
        /*0012*/ 	.short	0x0024
        /*0014*/ 	.byte	0x00, 0xf0, 0x11, 0x00


	//----- nvinfo : EIATTR_KPARAM_INFO
	.align		4
.L_145:
        /*0018*/ 	.byte	0x04, 0x17
        /*001a*/ 	.short	(.L_147 - .L_146)
.L_146:
        /*001c*/ 	.word	0x00000000
        /*0020*/ 	.short	0x0004
        /*0022*/ 	.short	0x0020
        /*0024*/ 	.byte	0x00, 0xf0, 0x11, 0x00


	//----- nvinfo : EIATTR_KPARAM_INFO
	.align		4
.L_147:
        /*0028*/ 	.byte	0x04, 0x17
        /*002a*/ 	.short	(.L_149 - .L_148)
.L_148:
        /*002c*/ 	.word	0x00000000
        /*0030*/ 	.short	0x0003
        /*0032*/ 	.short	0x0018
        /*0034*/ 	.byte	0x00, 0xf5, 0x21, 0x00


	//----- nvinfo : EIATTR_KPARAM_INFO
	.align		4
.L_149:
        /*0038*/ 	.byte	0x04, 0x17
        /*003a*/ 	.short	(.L_151 - .L_150)
.L_150:
        /*003c*/ 	.word	0x00000000
        /*0040*/ 	.short	0x0002
        /*0042*/ 	.short	0x0010
        /*0044*/ 	.byte	0x00, 0xf5, 0x21, 0x00


	//----- nvinfo : EIATTR_KPARAM_INFO
	.align		4
.L_151:
        /*0048*/ 	.byte	0x04, 0x17
        /*004a*/ 	.short	(.L_153 - .L_152)
.L_152:
        /*004c*/ 	.word	0x00000000
        /*0050*/ 	.short	0x0001
        /*0052*/ 	.short	0x0008
        /*0054*/ 	.byte	0x00, 0xf5, 0x21, 0x00


	//----- nvinfo : EIATTR_KPARAM_INFO
	.align		4
.L_153:
        /*0058*/ 	.byte	0x04, 0x17
        /*005a*/ 	.short	(.L_155 - .L_154)
.L_154:
        /*005c*/ 	.word	0x00000000
        /*0060*/ 	.short	0x0000
        /*0062*/ 	.short	0x0000
        /*0064*/ 	.byte	0x00, 0xf5, 0x21, 0x00


	//----- nvinfo : EIATTR_SPARSE_MMA_MASK
	.align		4
.L_155:
        /*0068*/ 	.byte	0x03, 0x50
        /*006a*/ 	.short	0x0000


	//----- nvinfo : EIATTR_MAXREG_COUNT
	.align		4
        /*006c*/ 	.byte	0x03, 0x1b
        /*006e*/ 	.short	0x00ff


	//----- nvinfo : EIATTR_MERCURY_ISA_VERSION
	.align		4
        /*0070*/ 	.byte	0x03, 0x5f
        /*0072*/ 	.short	0x0101


	//----- nvinfo : EIATTR_VRC_CTA_INIT_COUNT
	.align		4
        /*0074*/ 	.byte	0x02, 0x4a
	.zero		1
	.zero		1


	//----- nvinfo : EIATTR_EXIT_INSTR_OFFSETS
	.align		4
        /*0078*/ 	.byte	0x04, 0x1c
        /*007a*/ 	.short	(.L_157 - .L_156)


	//   ....[0]....
.L_156:
        /*007c*/ 	.word	0x00000080


	//   ....[1]....
        /*0080*/ 	.word	0x00000160


	//----- nvinfo : EIATTR_CBANK_PARAM_SIZE
	.align		4
.L_157:
        /*0084*/ 	.byte	0x03, 0x19
        /*0086*/ 	.short	0x0028


	//----- nvinfo : EIATTR_PARAM_CBANK
	.align		4
        /*0088*/ 	.byte	0x04, 0x0a
        /*008a*/ 	.short	(.L_159 - .L_158)
	.align		4
.L_158:
        /*008c*/ 	.word	index@(.nv.constant0._Z7initVarPfS_S_S_ii)
        /*0090*/ 	.short	0x0380
        /*0092*/ 	.short	0x0028


	//----- nvinfo : EIATTR_SW_WAR
	.align		4
.L_159:
        /*0094*/ 	.byte	0x04, 0x36
        /*0096*/ 	.short	(.L_161 - .L_160)
.L_160:
        /*0098*/ 	.word	0x00000008
.L_161:


//--------------------- .nv.callgraph             --------------------------
	.section	.nv.callgraph,"",@"SHT_CUDA_CALLGRAPH"
	.align	4
	.sectionentsize	8
	.align		4
        /*0000*/ 	.word	0x00000000
	.align		4
        /*0004*/ 	.word	0xffffffff
	.align		4
        /*0008*/ 	.word	0x00000000
	.align		4
        /*000c*/ 	.word	0xfffffffe
	.align		4
        /*0010*/ 	.word	0x00000000
	.align		4
        /*0014*/ 	.word	0xfffffffd
	.align		4
        /*0018*/ 	.word	0x00000000
	.align		4
        /*001c*/ 	.word	0xfffffffc


//--------------------- .text._Z9computeUVPfS_PKfS_S_iiddddd --------------------------
	.section	.text._Z9computeUVPfS_PKfS_S_iiddddd,"ax",@progbits
	.align	128
        .global         _Z9computeUVPfS_PKfS_S_iiddddd
        .type           _Z9computeUVPfS_PKfS_S_iiddddd,@function
        .size           _Z9computeUVPfS_PKfS_S_iiddddd,(.L_x_83 - _Z9computeUVPfS_PKfS_S_iiddddd)
        .other          _Z9computeUVPfS_PKfS_S_iiddddd,@"STO_CUDA_ENTRY STV_DEFAULT"
_Z9computeUVPfS_PKfS_S_iiddddd:
.text._Z9computeUVPfS_PKfS_S_iiddddd:
[----:B------:R-:W-:Y:S01]  /*0000*/  LDC R1, c[0x0][0x37c] ;  /* 0x0000df00ff017b82 */ /* 0x000fe20000000800 */
[----:B------:R-:W0:Y:S07]  /*0010*/  S2R R8, SR_TID.X ;  /* 0x0000000000087919 */ /* 0x000e2e0000002100 */
[----:B------:R-:W1:Y:S01]  /*0020*/  LDC.64 R2, c[0x0][0x3a8] ;  /* 0x0000ea00ff027b82 */ /* 0x000e620000000a00 */
[----:B------:R-:W-:-:S05]  /*0030*/  CS2R.32 R6, SR_CgaSize ;  /* 0x0000000000067805 */ /* 0x000fca0000008a00 */
[----:B------:R-:W-:-:S05]  /*0040*/  IMAD R6, R6, -0xa0, RZ ;  /* 0xffffff6006067824 */ /* 0x000fca00078e02ff */
[----:B------:R-:W-:-:S14]  /*0050*/  R2UR UR13, R6 ;  /* 0x00000000060d72ca */ /* 0x000fdc00000e0000 */
[----:B------:R-:W2:Y:S01]  /*0060*/  LDCU UR13, c[0x0][UR13+0x258] ;  /* 0x00004b000d0d77ac */ /* 0x000ea20008000800 */
[----:B------:R-:W-:Y:S01]  /*0070*/  BSSY.RECONVERGENT B0, `(.L_x_0) ;  /* 0x0000029000007945 */ /* 0x000fe20003800200 */
[----:B------:R-:W-:Y:S02]  /*0080*/  PLOP3.LUT P0, PT, PT, PT, PT, 0x80, 0x8 ;  /* 0x000000000008781c */ /* 0x000fe40003f0f070 */
[----:B------:R-:W-:-:S05]  /*0090*/  CS2R.32 R6, SR_CgaSize ;  /* 0x0000000000067805 */ /* 0x000fca0000008a00 */
[----:B------:R-:W-:-:S05]  /*00a0*/  IMAD R6, R6, -0xa0, RZ ;  /* 0xffffff6006067824 */ /* 0x000fca00078e02ff */
[----:B------:R-:W-:-:S14]  /*00b0*/  R2UR UR14, R6 ;  /* 0x00000000060e72ca */ /* 0x000fdc00000e0000 */
[----:B------:R-:W3:Y:S01]  /*00c0*/  LDCU UR14, c[0x0][UR14+0x254] ;  /* 0x00004a800e0e77ac */ /* 0x000ee20008000800 */
[----:B------:R-:W0:Y:S08]  /*00d0*/  S2UR UR12, SR_CTAID.X ;  /* 0x00000000000c79c3 */ /* 0x000e300000002500 */
[----:B------:R-:W0:Y:S01]  /*00e0*/  LDC R5, c[0x0][0x360] ;  /* 0x0000d800ff057b82 */ /* 0x000e220000000800 */
[----:B-1----:R-:W-:-:S02]  /*00f0*/  VIADD R0, R2, 0xffffffff ;  /* 0xffffffff02007836 */ /* 0x002fc40000000000 */
[----:B0-----:R-:W-:Y:S02]  /*0100*/  IMAD R6, R5, UR12, R8 ;  /* 0x0000000c05067c24 */ /* 0x001fe4000f8e0208 */
[----:B------:R-:W-:-:S05]  /*0110*/  IMAD R5, R0, R3, RZ ;  /* 0x0000000300057224 */ /* 0x000fca00078e02ff */
[----:B------:R-:W-:Y:S01]  /*0120*/  ISETP.GT.AND P1, PT, R5, R6, PT ;  /* 0x000000060500720c */ /* 0x000fe20003f24270 */
[----:B------:R-:W-:-:S03]  /*0130*/  IMAD R5, R2, R3, RZ ;  /* 0x0000000302057224 */ /* 0x000fc600078e02ff */
[C---:B------:R-:W-:Y:S02]  /*0140*/  ISETP.LT.OR P1, PT, R6.reuse, R3, !P1 ;  /* 0x000000030600720c */ /* 0x040fe40004f21670 */
[----:B------:R-:W-:-:S11]  /*0150*/  ISETP.GE.AND P2, PT, R6, R5, PT ;  /* 0x000000050600720c */ /* 0x000fd60003f46270 */
[----:B--23--:R-:W-:Y:S05]  /*0160*/  @P1 BRA `(.L_x_1) ;  /* 0x0000000000641947 */ /* 0x00cfea0003800000 */
[----:B------:R-:W-:Y:S02]  /*0170*/  IABS R7, R3 ;  /* 0x0000000300077213 */ /* 0x000fe40000000000 */
[----:B------:R-:W-:Y:S02]  /*0180*/  ISETP.GE.AND P4, PT, R6, RZ, PT ;  /* 0x000000ff0600720c */ /* 0x000fe40003f86270 */
[----:B------:R-:W0:Y:S08]  /*0190*/  I2F.RP R0, R7 ;  /* 0x0000000700007306 */ /* 0x000e300000209400 */
[----:B0-----:R-:W0:Y:S02]  /*01a0*/  MUFU.RCP R0, R0 ;  /* 0x0000000000007308 */ /* 0x001e240000001000 */
[----:B0-----:R-:W-:-:S06]  /*01b0*/  VIADD R4, R0, 0xffffffe ;  /* 0x0ffffffe00047836 */ /* 0x001fcc0000000000 */
[----:B------:R0:W1:Y:S02]  /*01c0*/  F2I.FTZ.U32.TRUNC.NTZ R5, R4 ;  /* 0x0000000400057305 */ /* 0x000064000021f000 */
[----:B0-----:R-:W-:Y:S02]  /*01d0*/  HFMA2 R4, -RZ, RZ, 0, 0 ;  /* 0x00000000ff047431 */ /* 0x001fe400000001ff */
[----:B-1----:R-:W-:-:S04]  /*01e0*/  IMAD.MOV R2, RZ, RZ, -R5 ;  /* 0x000000ffff027224 */ /* 0x002fc800078e0a05 */
[----:B------:R-:W-:Y:S01]  /*01f0*/  IMAD R9, R2, R7, RZ ;  /* 0x0000000702097224 */ /* 0x000fe200078e02ff */
[----:B------:R-:W-:-:S03]  /*0200*/  IABS R2, R6 ;  /* 0x0000000600027213 */ /* 0x000fc60000000000 */
[----:B------:R-:W-:-:S06]  /*0210*/  IMAD.HI.U32 R5, R5, R9, R4 ;  /* 0x0000000905057227 */ /* 0x000fcc00078e0004 */
[----:B------:R-:W-:-:S04]  /*0220*/  IMAD.HI.U32 R5, R5, R2, RZ ;  /* 0x0000000205057227 */ /* 0x000fc800078e00ff */
[----:B------:R-:W-:-:S04]  /*0230*/  IMAD.MOV R5, RZ, RZ, -R5 ;  /* 0x000000ffff057224 */ /* 0x000fc800078e0a05 */
[----:B------:R-:W-:-:S05]  /*0240*/  IMAD R0, R7, R5, R2 ;  /* 0x0000000507007224 */ /* 0x000fca00078e0202 */
[----:B------:R-:W-:-:S13]  /*0250*/  ISETP.GT.U32.AND P1, PT, R7, R0, PT ;  /* 0x000000000700720c */ /* 0x000fda0003f24070 */
[----:B------:R-:W-:Y:S01]  /*0260*/  @!P1 IMAD.IADD R0, R0, 0x1, -R7 ;  /* 0x0000000100009824 */ /* 0x000fe200078e0a07 */
[----:B------:R-:W-:-:S04]  /*0270*/  ISETP.NE.AND P1, PT, R3, RZ, PT ;  /* 0x000000ff0300720c */ /* 0x000fc80003f25270 */
[----:B------:R-:W-:-:S13]  /*0280*/  ISETP.GT.U32.AND P3, PT, R7, R0, PT ;  /* 0x000000000700720c */ /* 0x000fda0003f64070 */
[----:B------:R-:W-:-:S05]  /*0290*/  @!P3 IMAD.IADD R0, R0, 0x1, -R7 ;  /* 0x000000010000b824 */ /* 0x000fca00078e0a07 */
[----:B------:R-:W-:-:S05]  /*02a0*/  MOV R5, R0 ;  /* 0x0000000000057202 */ /* 0x000fca0000000f00 */
[----:B------:R-:W-:Y:S01]  /*02b0*/  @!P4 IMAD.MOV R5, RZ, RZ, -R5 ;  /* 0x000000ffff05c224 */ /* 0x000fe200078e0a05 */
[----:B------:R-:W-:-:S04]  /*02c0*/  @!P1 LOP3.LUT R5, RZ, R3, RZ, 0x33, !PT ;  /* 0x00000003ff059212 */ /* 0x000fc800078e33ff */
[----:B------:R-:W-:-:S13]  /*02d0*/  ISETP.NE.AND P1, PT, R5, RZ, PT ;  /* 0x000000ff0500720c */ /* 0x000fda0003f25270 */
[----:B------:R-:W-:-:S05]  /*02e0*/  @P1 VIADD R0, R3, 0xffffffff ;  /* 0xffffffff03001836 */ /* 0x000fca0000000000 */
[----:B------:R-:W-:-:S13]  /*02f0*/  @P1 ISETP.EQ.AND P0, PT, R5, R0, PT ;  /* 0x000000000500120c */ /* 0x000fda0003f02270 */
.L_x_1:
[----:B------:R-:W-:Y:S05]  /*0300*/  BSYNC.RECONVERGENT B0 ;  /* 0x0000000000007941 */ /* 0x000fea0003800200 */
.L_x_0:
[----:B------:R-:W-:Y:S05]  /*0310*/  @P2 EXIT ;  /* 0x000000000000294d */ /* 0x000fea0003800000 */
[----:B------:R-:W0:Y:S01]  /*0320*/  LDC.64 R24, c[0x0][0x380] ;  /* 0x0000e000ff187b82 */ /* 0x000e220000000a00 */
[----:B------:R-:W1:Y:S07]  /*0330*/  LDCU.64 UR10, c[0x0][0x358] ;  /* 0x00006b00ff0a77ac */ /* 0x000e6e0008000a00 */
[----:B------:R-:W2:Y:S08]  /*0340*/  LDC.64 R4, c[0x0][0x398] ;  /* 0x0000e600ff047b82 */ /* 0x000eb00000000a00 */
[----:B------:R-:W3:Y:S01]  /*0350*/  LDC.64 R20, c[0x0][0x388] ;  /* 0x0000e200ff147b82 */ /* 0x000ee20000000a00 */
[----:B0-----:R-:W-:-:S07]  /*0360*/  IMAD.WIDE R24, R6, 0x4, R24 ;  /* 0x0000000406187825 */ /* 0x001fce00078e0218 */
[----:B------:R-:W0:Y:S01]  /*0370*/  LDC.64 R18, c[0x0][0x3a0] ;  /* 0x0000e800ff127b82 */ /* 0x000e220000000a00 */
[----:B-1----:R-:W4:Y:S01]  /*0380*/  LDG.E R7, desc[UR10][R24.64] ;  /* 0x0000000a18077981 */ /* 0x002f22000c1e1900 */
[----:B--2---:R-:W-:-:S04]  /*0390*/  IMAD.WIDE R22, R6, 0x4, R4 ;  /* 0x0000000406167825 */ /* 0x004fc800078e0204 */
[C---:B---3--:R-:W-:Y:S01]  /*03a0*/  IMAD.WIDE R20, R6.reuse, 0x4, R20 ;  /* 0x0000000406147825 */ /* 0x048fe200078e0214 */
[----:B----4-:R1:W-:Y:S04]  /*03b0*/  STG.E desc[UR10][R22.64], R7 ;  /* 0x0000000716007986 */ /* 0x0103e8000c10190a */
[----:B------:R-:W2:Y:S01]  /*03c0*/  LDG.E R9, desc[UR10][R20.64] ;  /* 0x0000000a14097981 */ /* 0x000ea2000c1e1900 */
[----:B0-----:R-:W-:Y:S01]  /*03d0*/  IMAD.WIDE R18, R6, 0x4, R18 ;  /* 0x0000000406127825 */ /* 0x001fe200078e0212 */
[----:B------:R-:W-:-:S04]  /*03e0*/  UISETP.NE.U32.AND UP0, UPT, UR13, URZ, UPT ;  /* 0x000000ff0d00728c */ /* 0x000fc8000bf05070 */
[----:B------:R-:W-:Y:S01]  /*03f0*/  UISETP.NE.AND.EX UP0, UPT, UR14, URZ, UPT, UP0 ;  /* 0x000000ff0e00728c */ /* 0x000fe2000bf05300 */
[----:B--2---:R1:W-:Y:S08]  /*0400*/  STG.E desc[UR10][R18.64], R9 ;  /* 0x0000000912007986 */ /* 0x0043f0000c10190a */
[----:B------:R-:W-:Y:S05]  /*0410*/  BRA.U UP0, `(.L_x_2) ;  /* 0x0000000100047547 */ /* 0x000fea000b800000 */
[----:B------:R-:W-:Y:S05]  /*0420*/  BPT.TRAP 0x1 ;  /* 0x000000040000795c */ /* 0x000fea0000300000 */
.L_x_2:
[----:B-1----:R-:W0:Y:S01]  /*0430*/  S2R R7, SR_TID.Y ;  /* 0x0000000000077919 */ /* 0x002e220000002200 */
[----:B------:R-:W1:Y:S01]  /*0440*/  S2R R9, SR_TID.Z ;  /* 0x0000000000097919 */ /* 0x000e620000002300 */
[----:B------:R-:W-:Y:S01]  /*0450*/  BAR.SYNC.DEFER_BLOCKING 0x0 ;  /* 0x0000000000007b1d */ /* 0x000fe20000010000 */
[----:B0-----:R-:W-:-:S05]  /*0460*/  IMAD.IADD R0, R8, 0x1, R7 ;  /* 0x0000000108007824 */ /* 0x001fca00078e0207 */
[----:B-1----:R-:W-:-:S13]  /*0470*/  LOP3.LUT P1, RZ, R0, R9, RZ, 0xfc, !PT ;  /* 0x0000000900ff7212 */ /* 0x002fda000782fcff */
[----:B------:R-:W-:Y:S05]  /*0480*/  @P1 BRA `(.L_x_3) ;  /* 0x0000000000901947 */ /* 0x000fea0003800000 */
[----:B------:R-:W0:Y:S01]  /*0490*/  LDCU UR4, c[0x0][0x370] ;  /* 0x00006e00ff0477ac */ /* 0x000e220008000800 */
[----:B------:R-:W1:Y:S01]  /*04a0*/  S2UR UR7, SR_CTAID.Y ;  /* 0x00000000000779c3 */ /* 0x000e620000002600 */
[----:B------:R-:W2:Y:S01]  /*04b0*/  S2R R7, SR_LANEID ;  /* 0x0000000000077919 */ /* 0x000ea20000000000 */
[----:B------:R-:W-:Y:S01]  /*04c0*/  MOV R8, UR13 ;  /* 0x0000000d00087c02 */ /* 0x000fe20008000f00 */
[----:B------:R-:W3:Y:S01]  /*04d0*/  LDCU UR5, c[0x0][0x374] ;  /* 0x00006e80ff0577ac */ /* 0x000ee20008000800 */
[----:B------:R-:W-:Y:S01]  /*04e0*/  IMAD.U32 R9, RZ, RZ, UR14 ;  /* 0x0000000eff097e24 */ /* 0x000fe2000f8e00ff */
[----:B------:R-:W4:Y:S03]  /*04f0*/  LDCU UR6, c[0x0][0x378] ;  /* 0x00006f00ff0677ac */ /* 0x000f260008000800 */
[----:B------:R-:W5:Y:S01]  /*0500*/  S2UR UR8, SR_CTAID.Z ;  /* 0x00000000000879c3 */ /* 0x000f620000002700 */
[----:B------:R-:W-:-:S02]  /*0510*/  VOTEU.ANY UR15, UPT, PT ;  /* 0x00000000000f7886 */ /* 0x000fc400038e0100 */
[----:B------:R-:W2:Y:S01]  /*0520*/  FLO.U32 R2, UR15 ;  /* 0x0000000f00027d00 */ /* 0x000ea200080e0000 */
[----:B0-----:R-:W-:-:S07]  /*0530*/  UIADD3 UR9, UPT, UPT, URZ, -UR4, URZ ;  /* 0x80000004ff097290 */ /* 0x001fce000fffe0ff */
[----:B------:R-:W0:Y:S01]  /*0540*/  POPC R0, UR15 ;  /* 0x0000000f00007d09 */ /* 0x000e220008000000 */
[----:B-1----:R-:W-:-:S03]  /*0550*/  UIADD3 UR4, UPT, UPT, UR12, UR7, URZ ;  /* 0x000000070c047290 */ /* 0x002fc6000fffe0ff */
[----:B------:R-:W-:Y:S02]  /*0560*/  UMOV UR7, UR9 ;  /* 0x0000000900077c82 */ /* 0x000fe40008000000 */
[----:B---3--:R-:W-:Y:S02]  /*0570*/  UIMAD UR5, UR7, UR5, URZ ;  /* 0x00000005070572a4 */ /* 0x008fe4000f8e02ff */
[----:B-----5:R-:W-:Y:S01]  /*0580*/  UIADD3 UR8, UPT, UPT, -UR8, URZ, URZ ;  /* 0x000000ff08087290 */ /* 0x020fe2000fffe1ff */
[----:B--2---:R-:W-:-:S03]  /*0590*/  ISETP.EQ.U32.AND P1, PT, R2, R7, PT ;  /* 0x000000070200720c */ /* 0x004fc60003f22070 */
[----:B------:R-:W-:Y:S02]  /*05a0*/  UISETP.NE.AND UP0, UPT, UR4, UR8, UPT ;  /* 0x000000080400728c */ /* 0x000fe4000bf05270 */
[----:B----4-:R-:W-:-:S04]  /*05b0*/  UIMAD UR4, UR6, UR5, -0x7fffffff ;  /* 0x80000001060474a4 */ /* 0x010fc8000f8e0205 */
[----:B------:R-:W-:-:S06]  /*05c0*/  USEL UR4, UR4, 0x1, !UP0 ;  /* 0x0000000104047887 */ /* 0x000fcc000c000000 */
[----:B0-----:R-:W-:Y:S01]  /*05d0*/  IMAD R7, R0, UR4, RZ ;  /* 0x0000000400077c24 */ /* 0x001fe2000f8e02ff */
[----:B------:R-:W-:Y:S06]  /*05e0*/  @P1 MEMBAR.ALL.GPU ;  /* 0x0000000000001992 */ /* 0x000fec000000a000 */
[----:B------:R-:W-:-:S00]  /*05f0*/  @P1 ERRBAR ;  /* 0x00000000000019ab */ /* 0x000fc00000000000 */
[----:B------:R-:W-:Y:S06]  /*0600*/  @P1 CGAERRBAR ;  /* 0x00000000000015ab */ /* 0x000fec0000000000 */
[----:B------:R-:W2:Y:S01]  /*0610*/  @P1 ATOM.E.ADD.STRONG.GPU PT, R7, desc[UR10][R8.64+0x4], R7 ;  /* 0x800004070807198a */ /* 0x000ea200081ef10a */
[----:B------:R-:W0:Y:S02]  /*0620*/  S2R R10, SR_LTMASK ;  /* 0x00000000000a7919 */ /* 0x000e240000003900 */
[----:B0-----:R-:W-:-:S04]  /*0630*/  LOP3.LUT R10, R10, UR15, RZ, 0xc0, !PT ;  /* 0x0000000f0a0a7c12 */ /* 0x001fc8000f8ec0ff */
[----:B------:R-:W0:Y:S01]  /*0640*/  POPC R11, R10 ;  /* 0x0000000a000b7309 */ /* 0x000e220000000000 */
[----:B--2---:R-:W0:Y:S02]  /*0650*/  SHFL.IDX PT, R0, R7, R2, 0x1f ;  /* 0x00001f0207007589 */ /* 0x004e2400000e0000 */
[----:B0-----:R-:W-:-:S07]  /*0660*/  IMAD R0, R11, UR4, R0 ;  /* 0x000000040b007c24 */ /* 0x001fce000f8e0200 */
.L_x_4:
[----:B------:R-:W2:Y:S04]  /*0670*/  LD.E.STRONG.GPU R7, desc[UR10][R8.64+0x4] ;  /* 0x0000040a08077980 */ /* 0x000ea8000c10f900 */
[----:B--2---:R-:W-:Y:S01]  /*0680*/  CCTL.IVALL ;  /* 0x00000000ff00798f */ /* 0x004fe20002000000 */
[----:B------:R-:W-:Y:S05]  /*0690*/  YIELD ;  /* 0x0000000000007946 */ /* 0x000fea0003800000 */
[----:B------:R-:W-:-:S04]  /*06a0*/  LOP3.LUT R7, R7, R0, RZ, 0x3c, !PT ;  /* 0x0000000007077212 */ /* 0x000fc800078e3cff */
[----:B------:R-:W-:-:S13]  /*06b0*/  ISETP.GT.AND P1, PT, R7, -0x1, PT ;  /* 0xffffffff0700780c */ /* 0x000fda0003f24270 */
[----:B------:R-:W-:Y:S05]  /*06c0*/  @P1 BRA `(.L_x_4) ;  /* 0xfffffffc00e81947 */ /* 0x000fea000383ffff */
.L_x_3:
[----:B------:R-:W-:Y:S05]  /*06d0*/  WARPSYNC.ALL ;  /* 0x0000000000007948 */ /* 0x000fea0003800000 */
[----:B------:R-:W-:Y:S06]  /*06e0*/  BAR.SYNC.DEFER_BLOCKING 0x0 ;  /* 0x0000000000007b1d */ /* 0x000fec0000010000 */
[----:B------:R-:W-:Y:S05]  /*06f0*/  @P0 BRA `(.L_x_5) ;  /* 0x00000014001c0947 */ /* 0x000fea0003800000 */
[----:B------:R-:W0:Y:S01]  /*0700*/  LDC.64 R16, c[0x0][0x390] ;  /* 0x0000e400ff107b82 */ /* 0x000e220000000a00 */
[C-C-:B------:R-:W-:Y:S01]  /*0710*/  IMAD.IADD R11, R6.reuse, 0x1, R3.reuse ;  /* 0x00000001060b7824 */ /* 0x140fe200078e0203 */
[----:B------:R1:W5:Y:S01]  /*0720*/  LDG.E R7, desc[UR10][R22.64+-0x4] ;  /* 0xfffffc0a16077981 */ /* 0x000362000c1e1900 */
[----:B------:R-:W-:Y:S01]  /*0730*/  IMAD.IADD R0, R6, 0x1, -R3 ;  /* 0x0000000106007824 */ /* 0x000fe200078e0a03 */
[----:B------:R-:W2:Y:S03]  /*0740*/  LDCU.64 UR4, c[0x0][0x3b0] ;  /* 0x00007600ff0477ac */ /* 0x000ea60008000a00 */
[----:B------:R-:W-:Y:S02]  /*0750*/  IMAD.WIDE R2, R0, 0x4, R4 ;  /* 0x0000000400027825 */ /* 0x000fe400078e0204 */
[----:B------:R1:W5:Y:S04]  /*0760*/  LDG.E R5, desc[UR10][R22.64] ;  /* 0x0000000a16057981 */ /* 0x000368000c1e1900 */
[----:B------:R1:W5:Y:S01]  /*0770*/  LDG.E R4, desc[UR10][R2.64] ;  /* 0x0000000a02047981 */ /* 0x000362000c1e1900 */
[----:B0-----:R-:W-:-:S04]  /*0780*/  IMAD.WIDE R10, R11, 0x4, R16 ;  /* 0x000000040b0a7825 */ /* 0x001fc800078e0210 */
[----:B------:R-:W-:Y:S01]  /*0790*/  IMAD.WIDE R16, R0, 0x4, R16 ;  /* 0x0000000400107825 */ /* 0x000fe200078e0210 */
[----:B------:R1:W5:Y:S04]  /*07a0*/  LDG.E R37, desc[UR10][R10.64] ;  /* 0x0000000a0a257981 */ /* 0x000368000c1e1900 */
[----:B------:R1:W5:Y:S01]  /*07b0*/  LDG.E R36, desc[UR10][R16.64] ;  /* 0x0000000a10247981 */ /* 0x000362000c1e1900 */
[----:B--2---:R-:W-:Y:S01]  /*07c0*/  DADD R8, -RZ, |UR4| ;  /* 0x40000004ff087e29 */ /* 0x004fe20008000100 */
[----:B------:R-:W-:-:S09]  /*07d0*/  MOV R6, 0x800 ;  /* 0x0000080000067802 */ /* 0x000fd20000000f00 */
[----:B-1----:R-:W-:-:S07]  /*07e0*/  MOV R44, R8 ;  /* 0x00000008002c7202 */ /* 0x002fce0000000f00 */
[----:B-----5:R-:W-:Y:S05]  /*07f0*/  CALL.REL.NOINC `($_Z9computeUVPfS_PKfS_S_iiddddd$__internal_accurate_pow) ;  /* 0x0000001800e07944 */ /* 0x020fea0003c00000 */
[----:B------:R-:W0:Y:S02]  /*0800*/  LDC.64 R10, c[0x0][0x3b0] ;  /* 0x0000ec00ff0a7b82 */ /* 0x000e240000000a00 */
[C---:B0-----:R-:W-:Y:S02]  /*0810*/  DADD R2, R10.reuse, 2 ;  /* 0x400000000a027429 */ /* 0x041fe40000000000 */
[C---:B------:R-:W-:Y:S02]  /*0820*/  DSETP.NEU.AND P0, PT, R10.reuse, RZ, PT ;  /* 0x000000ff0a00722a */ /* 0x040fe40003f0d000 */
[----:B------:R-:W-:-:S06]  /*0830*/  DSETP.NEU.AND P2, PT, R10, 1, PT ;  /* 0x3ff000000a00742a */ /* 0x000fcc0003f4d000 */
[----:B------:R-:W-:Y:S01]  /*0840*/  LOP3.LUT R2, R3, 0x7ff00000, RZ, 0xc0, !PT ;  /* 0x7ff0000003027812 */ /* 0x000fe200078ec0ff */
[----:B------:R-:W-:-:S03]  /*0850*/  IMAD.MOV.U32 R3, RZ, RZ, R28 ;  /* 0x000000ffff037224 */ /* 0x000fc600078e001c */
[----:B------:R-:W-:Y:S01]  /*0860*/  ISETP.NE.AND P1, PT, R2, 0x7ff00000, PT ;  /* 0x7ff000000200780c */ /* 0x000fe20003f25270 */
[----:B------:R-:W-:Y:S01]  /*0870*/  IMAD.MOV.U32 R2, RZ, RZ, R9 ;  /* 0x000000ffff027224 */ /* 0x000fe200078e0009 */
[----:B------:R-:W-:-:S11]  /*0880*/  @!P0 CS2R R2, SRZ ;  /* 0x0000000000028805 */ /* 0x000fd6000001ff00 */
[----:B------:R-:W-:Y:S05]  /*0890*/  @P1 BRA `(.L_x_6) ;  /* 0x0000000000181947 */ /* 0x000fea0003800000 */
[----:B------:R-:W-:-:S14]  /*08a0*/  DSETP.NAN.AND P0, PT, R10, R10, PT ;  /* 0x0000000a0a00722a */ /* 0x000fdc0003f08000 */
[----:B------:R-:W-:Y:S01]  /*08b0*/  @P0 DADD R2, R10, 2 ;  /* 0x400000000a020429 */ /* 0x000fe20000000000 */
[----:B------:R-:W-:Y:S10]  /*08c0*/  @P0 BRA `(.L_x_6) ;  /* 0x00000000000c0947 */ /* 0x000ff40003800000 */
[----:B------:R-:W-:-:S14]  /*08d0*/  DSETP.NEU.AND P0, PT, |R10|, +INF , PT ;  /* 0x7ff000000a00742a */ /* 0x000fdc0003f0d200 */
[----:B------:R-:W-:Y:S01]  /*08e0*/  @!P0 IMAD.MOV.U32 R2, RZ, RZ, 0x0 ;  /* 0x00000000ff028424 */ /* 0x000fe200078e00ff */
[----:B------:R-:W-:-:S07]  /*08f0*/  @!P0 MOV R3, 0x7ff00000 ;  /* 0x7ff0000000038802 */ /* 0x000fce0000000f00 */
.L_x_6:
[----:B------:R-:W-:Y:S01]  /*0900*/  FSEL R29, R3, 1.875, P2 ;  /* 0x3ff00000031d7808 */ /* 0x000fe20001000000 */
[----:B------:R-:W0:Y:S01]  /*0910*/  LDC.64 R14, c[0x0][0x3d0] ;  /* 0x0000f400ff0e7b82 */ /* 0x000e220000000a00 */
[----:B------:R-:W-:Y:S01]  /*0920*/  FSEL R28, R2, RZ, P2 ;  /* 0x000000ff021c7208 */ /* 0x000fe20001000000 */
[----:B------:R-:W-:Y:S01]  /*0930*/  IMAD.MOV.U32 R2, RZ, RZ, 0x1 ;  /* 0x00000001ff027424 */ /* 0x000fe200078e00ff */
[----:B------:R-:W1:Y:S01]  /*0940*/  MUFU.RCP64H R3, R29 ;  /* 0x0000001d00037308 */ /* 0x000e620000001800 */
[----:B------:R-:W0:Y:S01]  /*0950*/  LDCU.64 UR4, c[0x0][0x3c0] ;  /* 0x00007800ff0477ac */ /* 0x000e220008000a00 */
[----:B------:R-:W-:Y:S03]  /*0960*/  BSSY.RECONVERGENT B0, `(.L_x_7) ;  /* 0x0000014000007945 */ /* 0x000fe60003800200 */
[----:B-1----:R-:W-:Y:S02]  /*0970*/  DFMA R8, -R28, R2, 1 ;  /* 0x3ff000001c08742b */ /* 0x002fe40000000102 */
[----:B0-----:R-:W-:-:S06]  /*0980*/  DMUL R14, R14, UR4 ;  /* 0x000000040e0e7c28 */ /* 0x001fcc0008000000 */
[----:B------:R-:W-:-:S04]  /*0990*/  DFMA R8, R8, R8, R8 ;  /* 0x000000080808722b */ /* 0x000fc80000000008 */
[----:B------:R-:W-:-:S04]  /*09a0*/  FSETP.GEU.AND P1, PT, |R15|, 6.5827683646048100446e-37, PT ;  /* 0x036000000f00780b */ /* 0x000fc80003f2e200 */
[----:B------:R-:W-:-:S08]  /*09b0*/  DFMA R8, R2, R8, R2 ;  /* 0x000000080208722b */ /* 0x000fd00000000002 */
[----:B------:R-:W-:-:S08]  /*09c0*/  DFMA R2, -R28, R8, 1 ;  /* 0x3ff000001c02742b */ /* 0x000fd00000000108 */
[----:B------:R-:W-:-:S08]  /*09d0*/  DFMA R2, R8, R2, R8 ;  /* 0x000000020802722b */ /* 0x000fd00000000008 */
[----:B------:R-:W-:-:S08]  /*09e0*/  DMUL R8, R2, R14 ;  /* 0x0000000e02087228 */ /* 0x000fd00000000000 */
[----:B------:R-:W-:-:S08]  /*09f0*/  DFMA R10, -R28, R8, R14 ;  /* 0x000000081c0a722b */ /* 0x000fd0000000010e */
[----:B------:R-:W-:-:S10]  /*0a00*/  DFMA R2, R2, R10, R8 ;  /* 0x0000000a0202722b */ /* 0x000fd40000000008 */
[----:B------:R-:W-:-:S05]  /*0a10*/  FFMA R6, RZ, R29, R3 ;  /* 0x0000001dff067223 */ /* 0x000fca0000000003 */
[----:B------:R-:W-:-:S13]  /*0a20*/  FSETP.GT.AND P0, PT, |R6|, 1.469367938527859385e-39, PT ;  /* 0x001000000600780b */ /* 0x000fda0003f04200 */
[----:B------:R-:W-:Y:S05]  /*0a30*/  @P0 BRA P1, `(.L_x_8) ;  /* 0x0000000000180947 */ /* 0x000fea0000800000 */
[----:B------:R-:W-:Y:S01]  /*0a40*/  IMAD.MOV.U32 R30, RZ, RZ, R14 ;  /* 0x000000ffff1e7224 */ /* 0x000fe200078e000e */
[----:B------:R-:W-:Y:S01]  /*0a50*/  MOV R6, 0xa80 ;  /* 0x00000a8000067802 */ /* 0x000fe20000000f00 */
[----:B------:R-:W-:-:S07]  /*0a60*/  IMAD.MOV.U32 R31, RZ, RZ, R15 ;  /* 0x000000ffff1f7224 */ /* 0x000fce00078e000f */
[----:B------:R-:W-:Y:S05]  /*0a70*/  CALL.REL.NOINC `($__internal_0_$__cuda_sm20_div_rn_f64_full) ;  /* 0x0000001000b87944 */ /* 0x000fea0003c00000 */
[----:B------:R-:W-:Y:S01]  /*0a80*/  MOV R2, R10 ;  /* 0x0000000a00027202 */ /* 0x000fe20000000f00 */
[----:B------:R-:W-:-:S07]  /*0a90*/  IMAD.MOV.U32 R3, RZ, RZ, R9 ;  /* 0x000000ffff037224 */ /* 0x000fce00078e0009 */
.L_x_8:
[----:B------:R-:W-:Y:S05]  /*0aa0*/  BSYNC.RECONVERGENT B0 ;  /* 0x0000000000007941 */ /* 0x000fea0003800200 */
.L_x_7:
[----:B------:R-:W0:Y:S01]  /*0ab0*/  LDC R9, c[0x0][0x3ac] ;  /* 0x0000eb00ff097b82 */ /* 0x000e220000000800 */
[----:B------:R-:W1:Y:S07]  /*0ac0*/  LDCU.64 UR4, c[0x0][0x3b0] ;  /* 0x00007600ff0477ac */ /* 0x000e6e0008000a00 */
[----:B------:R-:W2:Y:S01]  /*0ad0*/  LDC.64 R28, c[0x0][0x3c8] ;  /* 0x0000f200ff1c7b82 */ /* 0x000ea20000000a00 */
[----:B------:R-:W-:-:S07]  /*0ae0*/  IMAD.MOV.U32 R10, RZ, RZ, 0x1 ;  /* 0x00000001ff0a7424 */ /* 0x000fce00078e00ff */
[----:B------:R-:W3:Y:S01]  /*0af0*/  LDC.64 R38, c[0x0][0x3c0] ;  /* 0x0000f000ff267b82 */ /* 0x000ee20000000a00 */
[----:B0-----:R-:W-:-:S07]  /*0b00*/  IMAD.WIDE R8, R9, 0x4, R22 ;  /* 0x0000000409087825 */ /* 0x001fce00078e0216 */
[----:B------:R-:W0:Y:S01]  /*0b10*/  LDC R26, c[0x0][0x3c4] ;  /* 0x0000f100ff1a7b82 */ /* 0x000e220000000800 */
[----:B------:R4:W5:Y:S01]  /*0b20*/  LDG.E R27, desc[UR10][R8.64] ;  /* 0x0000000a081b7981 */ /* 0x000962000c1e1900 */
[----:B------:R-:W-:Y:S01]  /*0b30*/  FADD R36, R37, -R36 ;  /* 0x8000002425247221 */ /* 0x000fe20000000000 */
[----:B------:R-:W3:Y:S01]  /*0b40*/  F2F.F64.F32 R42, R5 ;  /* 0x00000005002a7310 */ /* 0x000ee20000201800 */
[----:B--2---:R-:W-:-:S07]  /*0b50*/  DADD R28, R28, R28 ;  /* 0x000000001c1c7229 */ /* 0x004fce000000001c */
[----:B------:R-:W2:Y:S01]  /*0b60*/  F2F.F64.F32 R36, R36 ;  /* 0x0000002400247310 */ /* 0x000ea20000201800 */
[----:B-1----:R-:W-:-:S07]  /*0b70*/  DMUL R28, R28, UR4 ;  /* 0x000000041c1c7c28 */ /* 0x002fce0008000000 */
[----:B------:R-:W1:Y:S01]  /*0b80*/  MUFU.RCP64H R11, R29 ;  /* 0x0000001d000b7308 */ /* 0x000e620000001800 */
[----:B0-----:R-:W-:Y:S01]  /*0b90*/  FSETP.GEU.AND P1, PT, |R26|, 6.5827683646048100446e-37, PT ;  /* 0x036000001a00780b */ /* 0x001fe20003f2e200 */
[----:B-1----:R-:W-:-:S08]  /*0ba0*/  DFMA R12, -R28, R10, 1 ;  /* 0x3ff000001c0c742b */ /* 0x002fd0000000010a */
[----:B------:R-:W-:-:S08]  /*0bb0*/  DFMA R12, R12, R12, R12 ;  /* 0x0000000c0c0c722b */ /* 0x000fd0000000000c */
[----:B------:R-:W-:-:S08]  /*0bc0*/  DFMA R12, R10, R12, R10 ;  /* 0x0000000c0a0c722b */ /* 0x000fd0000000000a */
[----:B----4-:R-:W-:-:S08]  /*0bd0*/  DFMA R8, -R28, R12, 1 ;  /* 0x3ff000001c08742b */ /* 0x010fd0000000010c */
[----:B------:R-:W-:-:S08]  /*0be0*/  DFMA R8, R12, R8, R12 ;  /* 0x000000080c08722b */ /* 0x000fd0000000000c */
[----:B---3--:R-:W-:-:S08]  /*0bf0*/  DMUL R10, R8, R38 ;  /* 0x00000026080a7228 */ /* 0x008fd00000000000 */
[----:B------:R-:W-:Y:S02]  /*0c00*/  DFMA R12, -R28, R10, R38 ;  /* 0x0000000a1c0c722b */ /* 0x000fe40000000126 */
[----:B------:R-:W-:-:S06]  /*0c10*/  DMUL R38, R42, R38 ;  /* 0x000000262a267228 */ /* 0x000fcc0000000000 */
[----:B------:R-:W-:Y:S01]  /*0c20*/  DFMA R10, R8, R12, R10 ;  /* 0x0000000c080a722b */ /* 0x000fe2000000000a */
[----:B------:R-:W-:-:S09]  /*0c30*/  FADD R8, R5, R5 ;  /* 0x0000000505087221 */ /* 0x000fd20000000000 */
[----:B------:R-:W-:-:S05]  /*0c40*/  FFMA R6, RZ, R29, R11 ;  /* 0x0000001dff067223 */ /* 0x000fca000000000b */
[----:B------:R-:W-:Y:S01]  /*0c50*/  FSETP.GT.AND P0, PT, |R6|, 1.469367938527859385e-39, PT ;  /* 0x001000000600780b */ /* 0x000fe20003f04200 */
[----:B-----5:R-:W-:-:S04]  /*0c60*/  FADD R27, R27, -R8 ;  /* 0x800000081b1b7221 */ /* 0x020fc80000000000 */
[----:B------:R-:W-:-:S04]  /*0c70*/  FADD R27, R4, R27 ;  /* 0x0000001b041b7221 */ /* 0x000fc80000000000 */
[----:B------:R0:W1:Y:S04]  /*0c80*/  F2F.F64.F32 R40, R27 ;  /* 0x0000001b00287310 */ /* 0x0000680000201800 */
[----:B--2---:R-:W-:Y:S05]  /*0c90*/  @P0 BRA P1, `(.L_x_9) ;  /* 0x0000000000180947 */ /* 0x004fea0000800000 */
[----:B------:R-:W2:Y:S01]  /*0ca0*/  LDCU.64 UR4, c[0x0][0x3c0] ;  /* 0x00007800ff0477ac */ /* 0x000ea20008000a00 */
[----:B------:R-:W-:Y:S01]  /*0cb0*/  MOV R6, 0xcf0 ;  /* 0x00000cf000067802 */ /* 0x000fe20000000f00 */
[----:B--2---:R-:W-:Y:S01]  /*0cc0*/  IMAD.U32 R30, RZ, RZ, UR4 ;  /* 0x00000004ff1e7e24 */ /* 0x004fe2000f8e00ff */
[----:B------:R-:W-:-:S07]  /*0cd0*/  MOV R31, UR5 ;  /* 0x00000005001f7c02 */ /* 0x000fce0008000f00 */
[----:B01----:R-:W-:Y:S05]  /*0ce0*/  CALL.REL.NOINC `($__internal_0_$__cuda_sm20_div_rn_f64_full) ;  /* 0x00000010001c7944 */ /* 0x003fea0003c00000 */
[----:B------:R-:W-:-:S07]  /*0cf0*/  IMAD.MOV.U32 R11, RZ, RZ, R9 ;  /* 0x000000ffff0b7224 */ /* 0x000fce00078e0009 */
.L_x_9:
[----:B------:R-:W2:Y:S01]  /*0d00*/  LDCU UR4, c[0x0][0x3bc] ;  /* 0x00007780ff0477ac */ /* 0x000ea20008000800 */
[----:B------:R-:W0:Y:S01]  /*0d10*/  LDC.64 R28, c[0x0][0x3b8] ;  /* 0x0000ee00ff1c7b82 */ /* 0x000e220000000a00 */
[----:B------:R-:W-:Y:S02]  /*0d20*/  IMAD.MOV.U32 R12, RZ, RZ, 0x1 ;  /* 0x00000001ff0c7424 */ /* 0x000fe400078e00ff */
[----:B------:R-:W-:Y:S01]  /*0d30*/  FADD R44, R5, -R7 ;  /* 0x80000007052c7221 */ /* 0x000fe20000000000 */
[----:B------:R-:W-:Y:S01]  /*0d40*/  FSETP.GEU.AND P1, PT, |R39|, 6.5827683646048100446e-37, PT ;  /* 0x036000002700780b */ /* 0x000fe20003f2e200 */
[----:B------:R-:W-:Y:S01]  /*0d50*/  BSSY.RECONVERGENT B0, `(.L_x_10) ;  /* 0x0000018000007945 */ /* 0x000fe20003800200 */
[----:B------:R-:W-:-:S03]  /*0d60*/  DMUL R36, R36, R10 ;  /* 0x0000000a24247228 */ /* 0x000fc60000000000 */
[----:B------:R-:W3:Y:S08]  /*0d70*/  F2F.F64.F32 R44, R44 ;  /* 0x0000002c002c7310 */ /* 0x000ef00000201800 */
[----:B--2---:R-:W0:Y:S02]  /*0d80*/  MUFU.RCP64H R13, UR4 ;  /* 0x00000004000d7d08 */ /* 0x004e240008001800 */
[----:B0-----:R-:W-:-:S08]  /*0d90*/  DFMA R26, R12, -R28, 1 ;  /* 0x3ff000000c1a742b */ /* 0x001fd0000000081c */
[----:B------:R-:W-:-:S08]  /*0da0*/  DFMA R26, R26, R26, R26 ;  /* 0x0000001a1a1a722b */ /* 0x000fd0000000001a */
[----:B------:R-:W-:-:S08]  /*0db0*/  DFMA R26, R12, R26, R12 ;  /* 0x0000001a0c1a722b */ /* 0x000fd0000000000c */
[----:B------:R-:W-:-:S08]  /*0dc0*/  DFMA R12, R26, -R28, 1 ;  /* 0x3ff000001a0c742b */ /* 0x000fd0000000081c */
[----:B------:R-:W-:-:S08]  /*0dd0*/  DFMA R12, R26, R12, R26 ;  /* 0x0000000c1a0c722b */ /* 0x000fd0000000001a */
[----:B------:R-:W-:-:S08]  /*0de0*/  DMUL R26, R12, R38 ;  /* 0x000000260c1a7228 */ /* 0x000fd00000000000 */
[----:B------:R-:W-:-:S08]  /*0df0*/  DFMA R28, R26, -R28, R38 ;  /* 0x8000001c1a1c722b */ /* 0x000fd00000000026 */
[----:B------:R-:W-:-:S10]  /*0e00*/  DFMA R12, R12, R28, R26 ;  /* 0x0000001c0c0c722b */ /* 0x000fd4000000001a */
[----:B------:R-:W-:-:S05]  /*0e10*/  FFMA R6, RZ, UR4, R13 ;  /* 0x00000004ff067c23 */ /* 0x000fca000800000d */
[----:B------:R-:W-:-:S13]  /*0e20*/  FSETP.GT.AND P0, PT, |R6|, 1.469367938527859385e-39, PT ;  /* 0x001000000600780b */ /* 0x000fda0003f04200 */
[----:B---3--:R-:W-:Y:S05]  /*0e30*/  @P0 BRA P1, `(.L_x_11) ;  /* 0x0000000000240947 */ /* 0x008fea0000800000 */
[----:B------:R-:W0:Y:S01]  /*0e40*/  LDCU.64 UR4, c[0x0][0x3b8] ;  /* 0x00007700ff0477ac */ /* 0x000e220008000a00 */
[----:B------:R-:W-:Y:S01]  /*0e50*/  IMAD.MOV.U32 R30, RZ, RZ, R38 ;  /* 0x000000ffff1e7224 */ /* 0x000fe200078e0026 */
[----:B------:R-:W-:Y:S01]  /*0e60*/  MOV R6, 0xeb0 ;  /* 0x00000eb000067802 */ /* 0x000fe20000000f00 */
[----:B------:R-:W-:Y:S01]  /*0e70*/  IMAD.MOV.U32 R31, RZ, RZ, R39 ;  /* 0x000000ffff1f7224 */ /* 0x000fe200078e0027 */
[----:B0-----:R-:W-:Y:S01]  /*0e80*/  MOV R28, UR4 ;  /* 0x00000004001c7c02 */ /* 0x001fe20008000f00 */
[----:B------:R-:W-:-:S07]  /*0e90*/  IMAD.U32 R29, RZ, RZ, UR5 ;  /* 0x00000005ff1d7e24 */ /* 0x000fce000f8e00ff */
[----:B-1----:R-:W-:Y:S05]  /*0ea0*/  CALL.REL.NOINC `($__internal_0_$__cuda_sm20_div_rn_f64_full) ;  /* 0x0000000c00ac7944 */ /* 0x002fea0003c00000 */
[----:B------:R-:W-:Y:S01]  /*0eb0*/  IMAD.MOV.U32 R12, RZ, RZ, R10 ;  /* 0x000000ffff0c7224 */ /* 0x000fe200078e000a */
[----:B------:R-:W-:-:S07]  /*0ec0*/  MOV R13, R9 ;  /* 0x00000009000d7202 */ /* 0x000fce0000000f00 */
.L_x_11:
[----:B------:R-:W-:Y:S05]  /*0ed0*/  BSYNC.RECONVERGENT B0 ;  /* 0x0000000000007941 */ /* 0x000fea0003800200 */
.L_x_10:
[----:B------:R-:W0:Y:S01]  /*0ee0*/  LDCU UR4, c[0x0][0x3b4] ;  /* 0x00007680ff0477ac */ /* 0x000e220008000800 */
[----:B------:R-:W2:Y:S01]  /*0ef0*/  LDC.64 R28, c[0x0][0x3b0] ;  /* 0x0000ec00ff1c7b82 */ /* 0x000ea20000000a00 */
[----:B------:R-:W-:Y:S02]  /*0f00*/  IMAD.MOV.U32 R10, RZ, RZ, 0x1 ;  /* 0x00000001ff0a7424 */ /* 0x000fe400078e00ff */
[----:B------:R-:W-:Y:S01]  /*0f10*/  FADD R4, R5, -R4 ;  /* 0x8000000405047221 */ /* 0x000fe20000000000 */
[----:B------:R-:W-:Y:S01]  /*0f20*/  FSETP.GEU.AND P1, PT, |R39|, 6.5827683646048100446e-37, PT ;  /* 0x036000002700780b */ /* 0x000fe20003f2e200 */
[----:B------:R-:W-:Y:S01]  /*0f30*/  BSSY.RECONVERGENT B0, `(.L_x_12) ;  /* 0x0000017000007945 */ /* 0x000fe20003800200 */
[----:B------:R-:W-:-:S03]  /*0f40*/  DMUL R44, R44, R12 ;  /* 0x0000000c2c2c7228 */ /* 0x000fc60000000000 */
[----:B------:R-:W3:Y:S08]  /*0f50*/  F2F.F64.F32 R4, R4 ;  /* 0x0000000400047310 */ /* 0x000ef00000201800 */
[----:B0-----:R-:W2:Y:S02]  /*0f60*/  MUFU.RCP64H R11, UR4 ;  /* 0x00000004000b7d08 */ /* 0x001ea40008001800 */
[----:B--2---:R-:W-:-:S08]  /*0f70*/  DFMA R26, R10, -R28, 1 ;  /* 0x3ff000000a1a742b */ /* 0x004fd0000000081c */
        /* <DEDUP_REMOVED lines=17> */
[----:B------:R-:W-:-:S07]  /*1090*/  IMAD.MOV.U32 R11, RZ, RZ, R9 ;  /* 0x000000ffff0b7224 */ /* 0x000fce00078e0009 */
.L_x_13:
[----:B------:R-:W-:Y:S05]  /*10a0*/  BSYNC.RECONVERGENT B0 ;  /* 0x0000000000007941 */ /* 0x000fea0003800200 */
.L_x_12:
[----:B------:R-:W0:Y:S01]  /*10b0*/  LDCU.64 UR4, c[0x0][0x3b8] ;  /* 0x00007700ff0477ac */ /* 0x000e220008000a00 */
[----:B------:R-:W-:Y:S01]  /*10c0*/  DFMA R4, R4, -R10, R42 ;  /* 0x8000000a0404722b */ /* 0x000fe2000000002a */
[----:B------:R-:W-:-:S07]  /*10d0*/  MOV R6, 0x1150 ;  /* 0x0000115000067802 */ /* 0x000fce0000000f00 */
[----:B------:R-:W-:-:S08]  /*10e0*/  DADD R4, -R44, R4 ;  /* 0x000000002c047229 */ /* 0x000fd00000000104 */
[----:B------:R-:W-:Y:S02]  /*10f0*/  DADD R4, -R36, R4 ;  /* 0x0000000024047229 */ /* 0x000fe40000000104 */
[----:B0-----:R-:W-:-:S06]  /*1100*/  DADD R10, -RZ, |UR4| ;  /* 0x40000004ff0a7e29 */ /* 0x001fcc0008000100 */
[----:B-1----:R-:W-:-:S04]  /*1110*/  DFMA R40, R40, R2, R4 ;  /* 0x000000022828722b */ /* 0x002fc80000000004 */
[----:B------:R-:W-:Y:S01]  /*1120*/  IMAD.MOV.U32 R44, RZ, RZ, R10 ;  /* 0x000000ffff2c7224 */ /* 0x000fe200078e000a */
[----:B------:R-:W-:-:S07]  /*1130*/  MOV R9, R11 ;  /* 0x0000000b00097202 */ /* 0x000fce0000000f00 */
[----:B------:R-:W-:Y:S05]  /*1140*/  CALL.REL.NOINC `($_Z9computeUVPfS_PKfS_S_iiddddd$__internal_accurate_pow) ;  /* 0x00000010008c7944 */ /* 0x000fea0003c00000 */
        /* <DEDUP_REMOVED lines=16> */
.L_x_14:
[----:B------:R-:W-:Y:S01]  /*1250*/  FSEL R29, R5, 1.875, P2 ;  /* 0x3ff00000051d7808 */ /* 0x000fe20001000000 */
[----:B------:R-:W-:Y:S01]  /*1260*/  BSSY.RECONVERGENT B0, `(.L_x_15) ;  /* 0x0000016000007945 */ /* 0x000fe20003800200 */
[----:B------:R-:W-:Y:S01]  /*1270*/  FSEL R28, R4, RZ, P2 ;  /* 0x000000ff041c7208 */ /* 0x000fe20001000000 */
[----:B------:R-:W-:Y:S01]  /*1280*/  IMAD.MOV.U32 R4, RZ, RZ, 0x1 ;  /* 0x00000001ff047424 */ /* 0x000fe200078e00ff */
[----:B------:R-:W0:Y:S01]  /*1290*/  MUFU.RCP64H R5, R29 ;  /* 0x0000001d00057308 */ /* 0x000e220000001800 */
[----:B------:R-:W-:-:S04]  /*12a0*/  FSETP.GEU.AND P1, PT, |R15|, 6.5827683646048100446e-37, PT ;  /* 0x036000000f00780b */ /* 0x000fc80003f2e200 */
[----:B0-----:R-:W-:-:S08]  /*12b0*/  DFMA R10, -R28, R4, 1 ;  /* 0x3ff000001c0a742b */ /* 0x001fd00000000104 */
[----:B------:R-:W-:-:S08]  /*12c0*/  DFMA R10, R10, R10, R10 ;  /* 0x0000000a0a0a722b */ /* 0x000fd0000000000a */
        /* <DEDUP_REMOVED lines=15> */
.L_x_16:
[----:B------:R-:W-:Y:S05]  /*13c0*/  BSYNC.RECONVERGENT B0 ;  /* 0x0000000000007941 */ /* 0x000fea0003800200 */
.L_x_15:
[----:B------:R-:W2:Y:S01]  /*13d0*/  LDG.E R23, desc[UR10][R22.64+0x4] ;  /* 0x0000040a16177981 */ /* 0x000ea2000c1e1900 */
[----:B------:R-:W0:Y:S01]  /*13e0*/  LDCU UR6, c[0x0][0x3b4] ;  /* 0x00007680ff0677ac */ /* 0x000e220008000800 */
[----:B------:R-:W1:Y:S01]  /*13f0*/  LDC.64 R10, c[0x0][0x3b0] ;  /* 0x0000ec00ff0a7b82 */ /* 0x000e620000000a00 */
[----:B------:R-:W3:Y:S01]  /*1400*/  LDCU.64 UR4, c[0x0][0x3c0] ;  /* 0x00007800ff0477ac */ /* 0x000ee20008000a00 */
[----:B--2---:R-:W-:-:S04]  /*1410*/  FADD R8, -R8, R23 ;  /* 0x0000001708087221 */ /* 0x004fc80000000100 */
[----:B------:R-:W-:-:S06]  /*1420*/  FADD R6, R7, R8 ;  /* 0x0000000807067221 */ /* 0x000fcc0000000000 */
[----:B------:R-:W2:Y:S02]  /*1430*/  F2F.F64.F32 R6, R6 ;  /* 0x0000000600067310 */ /* 0x000ea40000201800 */
[----:B--2---:R-:W-:-:S10]  /*1440*/  DFMA R40, R6, R4, R40 ;  /* 0x000000040628722b */ /* 0x004fd40000000028 */
[----:B------:R-:W2:Y:S02]  /*1450*/  F2F.F32.F64 R41, R40 ;  /* 0x0000002800297310 */ /* 0x000ea40000301000 */
[----:B--2---:R2:W-:Y:S04]  /*1460*/  STG.E desc[UR10][R24.64], R41 ;  /* 0x0000002918007986 */ /* 0x0045e8000c10190a */
[----:B------:R-:W4:Y:S02]  /*1470*/  LDG.E R7, desc[UR10][R18.64] ;  /* 0x0000000a12077981 */ /* 0x000f24000c1e1900 */
[----:B0-----:R-:W1:Y:S01]  /*1480*/  MUFU.RCP64H R9, UR6 ;  /* 0x0000000600097d08 */ /* 0x001e620008001800 */
[----:B------:R-:W-:Y:S01]  /*1490*/  IMAD.MOV.U32 R8, RZ, RZ, 0x1 ;  /* 0x00000001ff087424 */ /* 0x000fe200078e00ff */
[----:B------:R-:W-:Y:S05]  /*14a0*/  BSSY.RECONVERGENT B0, `(.L_x_17) ;  /* 0x0000017000007945 */ /* 0x000fea0003800200 */
[----:B-1----:R-:W-:-:S08]  /*14b0*/  DFMA R12, R8, -R10, 1 ;  /* 0x3ff00000080c742b */ /* 0x002fd0000000080a */
[----:B------:R-:W-:-:S08]  /*14c0*/  DFMA R12, R12, R12, R12 ;  /* 0x0000000c0c0c722b */ /* 0x000fd0000000000c */
[----:B------:R-:W-:-:S08]  /*14d0*/  DFMA R12, R8, R12, R8 ;  /* 0x0000000c080c722b */ /* 0x000fd00000000008 */
[----:B------:R-:W-:-:S08]  /*14e0*/  DFMA R8, R12, -R10, 1 ;  /* 0x3ff000000c08742b */ /* 0x000fd0000000080a */
[----:B------:R-:W-:Y:S01]  /*14f0*/  DFMA R12, R12, R8, R12 ;  /* 0x000000080c0c722b */ /* 0x000fe2000000000c */
[----:B----4-:R-:W3:Y:S02]  /*1500*/  F2F.F64.F32 R22, R7 ;  /* 0x0000000700167310 */ /* 0x010ee40000201800 */
[----:B---3--:R-:W-:-:S08]  /*1510*/  DMUL R14, R22, UR4 ;  /* 0x00000004160e7c28 */ /* 0x008fd00008000000 */
[----:B------:R-:W-:Y:S02]  /*1520*/  DMUL R8, R12, R14 ;  /* 0x0000000e0c087228 */ /* 0x000fe40000000000 */
[----:B------:R-:W-:-:S06]  /*1530*/  FSETP.GEU.AND P1, PT, |R15|, 6.5827683646048100446e-37, PT ;  /* 0x036000000f00780b */ /* 0x000fcc0003f2e200 */
[----:B------:R-:W-:-:S08]  /*1540*/  DFMA R10, R8, -R10, R14 ;  /* 0x8000000a080a722b */ /* 0x000fd0000000000e */
[----:B------:R-:W-:-:S10]  /*1550*/  DFMA R8, R12, R10, R8 ;  /* 0x0000000a0c08722b */ /* 0x000fd40000000008 */
[----:B------:R-:W-:-:S05]  /*1560*/  FFMA R6, RZ, UR6, R9 ;  /* 0x00000006ff067c23 */ /* 0x000fca0008000009 */
[----:B------:R-:W-:-:S13]  /*1570*/  FSETP.GT.AND P0, PT, |R6|, 1.469367938527859385e-39, PT ;  /* 0x001000000600780b */ /* 0x000fda0003f04200 */
[----:B--2---:R-:W-:Y:S05]  /*1580*/  @P0 BRA P1, `(.L_x_18) ;  /* 0x0000000000200947 */ /* 0x004fea0000800000 */
[----:B------:R-:W0:Y:S01]  /*1590*/  LDCU.64 UR4, c[0x0][0x3b0] ;  /* 0x00007600ff0477ac */ /* 0x000e220008000a00 */
[----:B------:R-:W-:Y:S01]  /*15a0*/  IMAD.MOV.U32 R30, RZ, RZ, R14 ;  /* 0x000000ffff1e7224 */ /* 0x000fe200078e000e */
[----:B------:R-:W-:Y:S01]  /*15b0*/  MOV R6, 0x1600 ;  /* 0x0000160000067802 */ /* 0x000fe20000000f00 */
[----:B------:R-:W-:Y:S01]  /*15c0*/  IMAD.MOV.U32 R31, RZ, RZ, R15 ;  /* 0x000000ffff1f7224 */ /* 0x000fe200078e000f */
[----:B0-----:R-:W-:Y:S01]  /*15d0*/  MOV R28, UR4 ;  /* 0x00000004001c7c02 */ /* 0x001fe20008000f00 */
[----:B------:R-:W-:-:S07]  /*15e0*/  IMAD.U32 R29, RZ, RZ, UR5 ;  /* 0x00000005ff1d7e24 */ /* 0x000fce000f8e00ff */
[----:B------:R-:W-:Y:S05]  /*15f0*/  CALL.REL.NOINC `($__internal_0_$__cuda_sm20_div_rn_f64_full) ;  /* 0x0000000400d87944 */ /* 0x000fea0003c00000 */
[----:B------:R-:W-:-:S07]  /*1600*/  IMAD.MOV.U32 R8, RZ, RZ, R10 ;  /* 0x000000ffff087224 */ /* 0x000fce00078e000a */
.L_x_18:
[----:B------:R-:W-:Y:S05]  /*1610*/  BSYNC.RECONVERGENT B0 ;  /* 0x0000000000007941 */ /* 0x000fea0003800200 */
.L_x_17:
[----:B------:R-:W0:Y:S01]  /*1620*/  LDC.64 R10, c[0x0][0x3a0] ;  /* 0x0000e800ff0a7b82 */ /* 0x000e220000000a00 */
[----:B------:R-:W1:Y:S07]  /*1630*/  LDCU UR4, c[0x0][0x3bc] ;  /* 0x00007780ff0477ac */ /* 0x000e6e0008000800 */
[----:B------:R-:W2:Y:S01]  /*1640*/  LDC.64 R24, c[0x0][0x3b8] ;  /* 0x0000ee00ff187b82 */ /* 0x000ea20000000a00 */
[----:B0-----:R-:W-:-:S05]  /*1650*/  IMAD.WIDE R10, R0, 0x4, R10 ;  /* 0x00000004000a7825 */ /* 0x001fca00078e020a */
[----:B------:R0:W3:Y:S01]  /*1660*/  LDG.E R0, desc[UR10][R10.64] ;  /* 0x0000000a0a007981 */ /* 0x0000e2000c1e1900 */
[----:B-1----:R-:W2:Y:S01]  /*1670*/  MUFU.RCP64H R13, UR4 ;  /* 0x00000004000d7d08 */ /* 0x002ea20008001800 */
[----:B------:R-:W-:Y:S01]  /*1680*/  MOV R12, 0x1 ;  /* 0x00000001000c7802 */ /* 0x000fe20000000f00 */
[----:B------:R-:W-:Y:S01]  /*1690*/  BSSY.RECONVERGENT B0, `(.L_x_19) ;  /* 0x0000018000007945 */ /* 0x000fe20003800200 */
[----:B------:R-:W-:-:S04]  /*16a0*/  FSETP.GEU.AND P1, PT, |R15|, 6.5827683646048100446e-37, PT ;  /* 0x036000000f00780b */ /* 0x000fc80003f2e200 */
[----:B--2---:R-:W-:-:S08]  /*16b0*/  DFMA R26, R12, -R24, 1 ;  /* 0x3ff000000c1a742b */ /* 0x004fd00000000818 */
[----:B------:R-:W-:-:S08]  /*16c0*/  DFMA R26, R26, R26, R26 ;  /* 0x0000001a1a1a722b */ /* 0x000fd0000000001a */
[----:B------:R-:W-:-:S08]  /*16d0*/  DFMA R26, R12, R26, R12 ;  /* 0x0000001a0c1a722b */ /* 0x000fd0000000000c */
[----:B------:R-:W-:-:S08]  /*16e0*/  DFMA R12, R26, -R24, 1 ;  /* 0x3ff000001a0c742b */ /* 0x000fd00000000818 */
[----:B------:R-:W-:-:S08]  /*16f0*/  DFMA R26, R26, R12, R26 ;  /* 0x0000000c1a1a722b */ /* 0x000fd0000000001a */
[----:B------:R-:W-:-:S08]  /*1700*/  DMUL R12, R26, R14 ;  /* 0x0000000e1a0c7228 */ /* 0x000fd00000000000 */
[----:B0-----:R-:W-:-:S08]  /*1710*/  DFMA R10, R12, -R24, R14 ;  /* 0x800000180c0a722b */ /* 0x001fd0000000000e */
[----:B------:R-:W-:-:S10]  /*1720*/  DFMA R10, R26, R10, R12 ;  /* 0x0000000a1a0a722b */ /* 0x000fd4000000000c */
[----:B------:R-:W-:-:S05]  /*1730*/  FFMA R24, RZ, UR4, R11 ;  /* 0x00000004ff187c23 */ /* 0x000fca000800000b */
[----:B------:R-:W-:Y:S01]  /*1740*/  FSETP.GT.AND P0, PT, |R24|, 1.469367938527859385e-39, PT ;  /* 0x001000001800780b */ /* 0x000fe20003f04200 */
[----:B---3--:R-:W-:-:S04]  /*1750*/  FADD R6, R7, -R0 ;  /* 0x8000000007067221 */ /* 0x008fc80000000000 */
[----:B------:R-:W0:Y:S02]  /*1760*/  F2F.F64.F32 R12, R6 ;  /* 0x00000006000c7310 */ /* 0x000e240000201800 */
[----:B0-----:R-:W-:-:S06]  /*1770*/  DFMA R22, R12, -R8, R22 ;  /* 0x800000080c16722b */ /* 0x001fcc0000000016 */
[----:B------:R-:W-:Y:S05]  /*1780*/  @P0 BRA P1, `(.L_x_20) ;  /* 0x0000000000200947 */ /* 0x000fea0000800000 */
[----:B------:R-:W0:Y:S01]  /*1790*/  LDCU.64 UR4, c[0x0][0x3b8] ;  /* 0x00007700ff0477ac */ /* 0x000e220008000a00 */
[----:B------:R-:W-:Y:S01]  /*17a0*/  IMAD.MOV.U32 R30, RZ, RZ, R14 ;  /* 0x000000ffff1e7224 */ /* 0x000fe200078e000e */
[----:B------:R-:W-:Y:S01]  /*17b0*/  MOV R6, 0x1800 ;  /* 0x0000180000067802 */ /* 0x000fe20000000f00 */
[----:B------:R-:W-:Y:S02]  /*17c0*/  IMAD.MOV.U32 R31, RZ, RZ, R15 ;  /* 0x000000ffff1f7224 */ /* 0x000fe400078e000f */
[----:B0-----:R-:W-:Y:S01]  /*17d0*/  IMAD.U32 R28, RZ, RZ, UR4 ;  /* 0x00000004ff1c7e24 */ /* 0x001fe2000f8e00ff */
[----:B------:R-:W-:-:S07]  /*17e0*/  MOV R29, UR5 ;  /* 0x00000005001d7c02 */ /* 0x000fce0008000f00 */
[----:B------:R-:W-:Y:S05]  /*17f0*/  CALL.REL.NOINC `($__internal_0_$__cuda_sm20_div_rn_f64_full) ;  /* 0x0000000400587944 */ /* 0x000fea0003c00000 */
[----:B------:R-:W-:-:S07]  /*1800*/  IMAD.MOV.U32 R11, RZ, RZ, R9 ;  /* 0x000000ffff0b7224 */ /* 0x000fce00078e0009 */
.L_x_20:
[----:B------:R-:W-:Y:S05]  /*1810*/  BSYNC.RECONVERGENT B0 ;  /* 0x0000000000007941 */ /* 0x000fea0003800200 */
.L_x_19:
[----:B------:R-:W2:Y:S01]  /*1820*/  LDG.E R8, desc[UR10][R18.64+-0x4] ;  /* 0xfffffc0a12087981 */ /* 0x000ea2000c1e1900 */
[----:B------:R-:W0:Y:S01]  /*1830*/  LDC.64 R12, c[0x0][0x3c8] ;  /* 0x0000f200ff0c7b82 */ /* 0x000e220000000a00 */
[----:B------:R-:W1:Y:S07]  /*1840*/  LDCU.64 UR4, c[0x0][0x3b8] ;  /* 0x00007700ff0477ac */ /* 0x000e6e0008000a00 */
[----:B------:R-:W3:Y:S08]  /*1850*/  LDC.64 R24, c[0x0][0x3c0] ;  /* 0x0000f000ff187b82 */ /* 0x000ef00000000a00 */
[----:B------:R-:W4:Y:S01]  /*1860*/  LDC R26, c[0x0][0x3c4] ;  /* 0x0000f100ff1a7b82 */ /* 0x000f220000000800 */
[----:B0-----:R-:W-:Y:S01]  /*1870*/  DADD R28, R12, R12 ;  /* 0x000000000c1c7229 */ /* 0x001fe2000000000c */
[----:B------:R-:W-:-:S07]  /*1880*/  IMAD.MOV.U32 R12, RZ, RZ, 0x1 ;  /* 0x00000001ff0c7424 */ /* 0x000fce00078e00ff */
[----:B-1----:R-:W-:-:S06]  /*1890*/  DMUL R28, R28, UR4 ;  /* 0x000000041c1c7c28 */ /* 0x002fcc0008000000 */
[----:B------:R-:W0:Y:S01]  /*18a0*/  MUFU.RCP64H R13, R29 ;  /* 0x0000001d000d7308 */ /* 0x000e220000001800 */
[----:B----4-:R-:W-:Y:S01]  /*18b0*/  FSETP.GEU.AND P1, PT, |R26|, 6.5827683646048100446e-37, PT ;  /* 0x036000001a00780b */ /* 0x010fe20003f2e200 */
[----:B0-----:R-:W-:-:S08]  /*18c0*/  DFMA R14, -R28, R12, 1 ;  /* 0x3ff000001c0e742b */ /* 0x001fd0000000010c */
[----:B------:R-:W-:-:S08]  /*18d0*/  DFMA R14, R14, R14, R14 ;  /* 0x0000000e0e0e722b */ /* 0x000fd0000000000e */
[----:B------:R-:W-:-:S08]  /*18e0*/  DFMA R14, R12, R14, R12 ;  /* 0x0000000e0c0e722b */ /* 0x000fd0000000000c */
[----:B------:R-:W-:-:S08]  /*18f0*/  DFMA R12, -R28, R14, 1 ;  /* 0x3ff000001c0c742b */ /* 0x000fd0000000010e */
[----:B------:R-:W-:-:S08]  /*1900*/  DFMA R12, R14, R12, R14 ;  /* 0x0000000c0e0c722b */ /* 0x000fd0000000000e */
[----:B---3--:R-:W-:-:S08]  /*1910*/  DMUL R14, R12, R24 ;  /* 0x000000180c0e7228 */ /* 0x008fd00000000000 */
[----:B------:R-:W-:-:S08]  /*1920*/  DFMA R24, -R28, R14, R24 ;  /* 0x0000000e1c18722b */ /* 0x000fd00000000118 */
[----:B------:R-:W-:-:S10]  /*1930*/  DFMA R12, R12, R24, R14 ;  /* 0x000000180c0c722b */ /* 0x000fd4000000000e */
[----:B------:R-:W-:-:S05]  /*1940*/  FFMA R9, RZ, R29, R13 ;  /* 0x0000001dff097223 */ /* 0x000fca000000000d */
[----:B------:R-:W-:Y:S01]  /*1950*/  FSETP.GT.AND P0, PT, |R9|, 1.469367938527859385e-39, PT ;  /* 0x001000000900780b */ /* 0x000fe20003f04200 */
[----:B--2---:R-:W-:-:S04]  /*1960*/  FADD R6, R7, -R8 ;  /* 0x8000000807067221 */ /* 0x004fc80000000000 */
[----:B------:R-:W0:Y:S02]  /*1970*/  F2F.F64.F32 R14, R6 ;  /* 0x00000006000e7310 */ /* 0x000e240000201800 */
[----:B0-----:R-:W-:-:S06]  /*1980*/  DFMA R22, R14, -R10, R22 ;  /* 0x8000000a0e16722b */ /* 0x001fcc0000000016 */
[----:B------:R-:W-:Y:S05]  /*1990*/  @P0 BRA P1, `(.L_x_21) ;  /* 0x00000000001c0947 */ /* 0x000fea0000800000 */
[----:B------:R-:W0:Y:S01]  /*19a0*/  LDCU.64 UR4, c[0x0][0x3c0] ;  /* 0x00007800ff0477ac */ /* 0x000e220008000a00 */
[----:B------:R-:W-:Y:S01]  /*19b0*/  MOV R6, 0x19f0 ;  /* 0x000019f000067802 */ /* 0x000fe20000000f00 */
[----:B0-----:R-:W-:Y:S01]  /*19c0*/  IMAD.U32 R30, RZ, RZ, UR4 ;  /* 0x00000004ff1e7e24 */ /* 0x001fe2000f8e00ff */
[----:B------:R-:W-:-:S07]  /*19d0*/  MOV R31, UR5 ;  /* 0x00000005001f7c02 */ /* 0x000fce0008000f00 */
[----:B------:R-:W-:Y:S05]  /*19e0*/  CALL.REL.NOINC `($__internal_0_$__cuda_sm20_div_rn_f64_full) ;  /* 0x0000000000dc7944 */ /* 0x000fea0003c00000 */
[----:B------:R-:W-:Y:S02]  /*19f0*/  IMAD.MOV.U32 R12, RZ, RZ, R10 ;  /* 0x000000ffff0c7224 */ /* 0x000fe400078e000a */
[----:B------:R-:W-:-:S07]  /*1a00*/  IMAD.MOV.U32 R13, RZ, RZ, R9 ;  /* 0x000000ffff0d7224 */ /* 0x000fce00078e0009 */
.L_x_21:
[----:B------:R-:W0:Y:S02]  /*1a10*/  LDC R11, c[0x0][0x3ac] ;  /* 0x0000eb00ff0b7b82 */ /* 0x000e240000000800 */
[----:B0-----:R-:W-:-:S04]  /*1a20*/  IMAD.WIDE R16, R11, 0x4, R16 ;  /* 0x000000040b107825 */ /* 0x001fc800078e0210 */
[----:B------:R-:W-:Y:S01]  /*1a30*/  IMAD.WIDE R10, R11, 0x4, R18 ;  /* 0x000000040b0a7825 */ /* 0x000fe200078e0212 */
[----:B------:R-:W2:Y:S04]  /*1a40*/  LDG.E R6, desc[UR10][R16.64+0x4] ;  /* 0x0000040a10067981 */ /* 0x000ea8000c1e1900 */
[----:B------:R-:W2:Y:S04]  /*1a50*/  LDG.E R9, desc[UR10][R16.64+-0x4] ;  /* 0xfffffc0a10097981 */ /* 0x000ea8000c1e1900 */
[----:B------:R-:W3:Y:S04]  /*1a60*/  LDG.E R10, desc[UR10][R10.64] ;  /* 0x0000000a0a0a7981 */ /* 0x000ee8000c1e1900 */
[----:B------:R-:W4:Y:S01]  /*1a70*/  LDG.E R18, desc[UR10][R18.64+0x4] ;  /* 0x0000040a12127981 */ /* 0x000f22000c1e1900 */
[----:B------:R-:W-:Y:S01]  /*1a80*/  FADD R15, R7, R7 ;  /* 0x00000007070f7221 */ /* 0x000fe20000000000 */
[----:B--2---:R-:W-:-:S03]  /*1a90*/  FADD R24, R6, -R9 ;  /* 0x8000000906187221 */ /* 0x004fc60000000000 */
[----:B---3--:R-:W-:Y:S01]  /*1aa0*/  FADD R9, R10, -R15 ;  /* 0x8000000f0a097221 */ /* 0x008fe20000000000 */
[----:B------:R-:W0:Y:S03]  /*1ab0*/  F2F.F64.F32 R6, R24 ;  /* 0x0000001800067310 */ /* 0x000e260000201800 */
[----:B------:R-:W-:Y:S01]  /*1ac0*/  FADD R14, R0, R9 ;  /* 0x00000009000e7221 */ /* 0x000fe20000000000 */
[----:B----4-:R-:W-:-:S04]  /*1ad0*/  FADD R9, -R15, R18 ;  /* 0x000000120f097221 */ /* 0x010fc80000000100 */
[----:B------:R-:W-:Y:S01]  /*1ae0*/  FADD R9, R8, R9 ;  /* 0x0000000908097221 */ /* 0x000fe20000000000 */
[----:B------:R-:W1:Y:S01]  /*1af0*/  F2F.F64.F32 R14, R14 ;  /* 0x0000000e000e7310 */ /* 0x000e620000201800 */
[----:B0-----:R-:W-:-:S07]  /*1b00*/  DFMA R6, R6, -R12, R22 ;  /* 0x8000000c0606722b */ /* 0x001fce0000000016 */
[----:B------:R-:W0:Y:S01]  /*1b10*/  F2F.F64.F32 R8, R9 ;  /* 0x0000000900087310 */ /* 0x000e220000201800 */
[----:B-1----:R-:W-:-:S08]  /*1b20*/  DFMA R6, R14, R2, R6 ;  /* 0x000000020e06722b */ /* 0x002fd00000000006 */
[----:B0-----:R-:W-:-:S10]  /*1b30*/  DFMA R6, R8, R4, R6 ;  /* 0x000000040806722b */ /* 0x001fd40000000006 */
[----:B------:R-:W0:Y:S02]  /*1b40*/  F2F.F32.F64 R7, R6 ;  /* 0x0000000600077310 */ /* 0x000e240000301000 */
[----:B0-----:R-:W-:Y:S01]  /*1b50*/  STG.E desc[UR10][R20.64], R7 ;  /* 0x0000000714007986 */ /* 0x001fe2000c10190a */
[----:B------:R-:W-:Y:S05]  /*1b60*/  EXIT ;  /* 0x000000000000794d */ /* 0x000fea0003800000 */
.L_x_5:
[----:B------:R-:W-:Y:S01]  /*1b70*/  IABS R0, R3 ;  /* 0x0000000300007213 */ /* 0x000fe20000000000 */
[----:B------:R0:W-:Y:S01]  /*1b80*/  STG.E desc[UR10][R24.64], RZ ;  /* 0x000000ff18007986 */ /* 0x0001e2000c10190a */
[----:B------:R-:W-:Y:S02]  /*1b90*/  IABS R8, R6 ;  /* 0x0000000600087213 */ /* 0x000fe40000000000 */
[----:B------:R-:W1:Y:S01]  /*1ba0*/  I2F.RP R2, R0 ;  /* 0x0000000000027306 */ /* 0x000e620000209400 */
[----:B------:R-:W-:Y:S01]  /*1bb0*/  ISETP.GE.AND P1, PT, R6, RZ, PT ;  /* 0x000000ff0600720c */ /* 0x000fe20003f26270 */
[----:B------:R0:W-:Y:S01]  /*1bc0*/  STG.E desc[UR10][R20.64], RZ ;  /* 0x000000ff14007986 */ /* 0x0001e2000c10190a */
[----:B------:R-:W-:-:S05]  /*1bd0*/  ISETP.NE.AND P2, PT, R3, RZ, PT ;  /* 0x000000ff0300720c */ /* 0x000fca0003f45270 */
[----:B-1----:R-:W1:Y:S02]  /*1be0*/  MUFU.RCP R2, R2 ;  /* 0x0000000200027308 */ /* 0x002e640000001000 */
[----:B-1----:R-:W-:-:S06]  /*1bf0*/  VIADD R4, R2, 0xffffffe ;  /* 0x0ffffffe02047836 */ /* 0x002fcc0000000000 */
[----:B------:R1:W2:Y:S02]  /*1c00*/  F2I.FTZ.U32.TRUNC.NTZ R5, R4 ;  /* 0x0000000400057305 */ /* 0x0002a4000021f000 */
[----:B-1----:R-:W-:Y:S01]  /*1c10*/  IMAD.MOV.U32 R4, RZ, RZ, RZ ;  /* 0x000000ffff047224 */ /* 0x002fe200078e00ff */
[----:B--2---:R-:W-:-:S05]  /*1c20*/  IADD3 R7, PT, PT, RZ, -R5, RZ ;  /* 0x80000005ff077210 */ /* 0x004fca0007ffe0ff */
[----:B------:R-:W-:-:S04]  /*1c30*/  IMAD R7, R7, R0, RZ ;  /* 0x0000000007077224 */ /* 0x000fc800078e02ff */
[----:B------:R-:W-:-:S04]  /*1c40*/  IMAD.HI.U32 R7, R5, R7, R4 ;  /* 0x0000000705077227 */ /* 0x000fc800078e0004 */
[----:B------:R-:W-:-:S04]  /*1c50*/  IMAD.MOV.U32 R5, RZ, RZ, R8 ;  /* 0x000000ffff057224 */ /* 0x000fc800078e0008 */
[----:B------:R-:W-:-:S04]  /*1c60*/  IMAD.HI.U32 R7, R7, R5, RZ ;  /* 0x0000000507077227 */ /* 0x000fc800078e00ff */
[----:B------:R-:W-:-:S04]  /*1c70*/  IMAD.MOV R7, RZ, RZ, -R7 ;  /* 0x000000ffff077224 */ /* 0x000fc800078e0a07 */
[----:B------:R-:W-:-:S05]  /*1c80*/  IMAD R5, R0, R7, R5 ;  /* 0x0000000700057224 */ /* 0x000fca00078e0205 */
[----:B------:R-:W-:-:S13]  /*1c90*/  ISETP.GT.U32.AND P0, PT, R0, R5, PT ;  /* 0x000000050000720c */ /* 0x000fda0003f04070 */
[----:B------:R-:W-:-:S04]  /*1ca0*/  @!P0 IADD3 R5, PT, PT, R5, -R0, RZ ;  /* 0x8000000005058210 */ /* 0x000fc80007ffe0ff */
[----:B------:R-:W-:-:S13]  /*1cb0*/  ISETP.GT.U32.AND P0, PT, R0, R5, PT ;  /* 0x000000050000720c */ /* 0x000fda0003f04070 */
[----:B------:R-:W-:-:S04]  /*1cc0*/  @!P0 IMAD.IADD R5, R5, 0x1, -R0 ;  /* 0x0000000105058824 */ /* 0x000fc800078e0a00 */
[----:B------:R-:W-:Y:S01]  /*1cd0*/  IMAD.MOV.U32 R0, RZ, RZ, R5 ;  /* 0x000000ffff007224 */ /* 0x000fe200078e0005 */
[----:B------:R-:W-:-:S03]  /*1ce0*/  IADD3 R5, PT, PT, R3, -0x1, RZ ;  /* 0xffffffff03057810 */ /* 0x000fc60007ffe0ff */
[----:B------:R-:W-:Y:S01]  /*1cf0*/  @!P1 IMAD.MOV R0, RZ, RZ, -R0 ;  /* 0x000000ffff009224 */ /* 0x000fe200078e0a00 */
[----:B------:R-:W-:-:S04]  /*1d00*/  @!P2 LOP3.LUT R0, RZ, R3, RZ, 0x33, !PT ;  /* 0x00000003ff00a212 */ /* 0x000fc800078e33ff */
[----:B------:R-:W-:-:S13]  /*1d10*/  ISETP.NE.AND P0, PT, R0, R5, PT ;  /* 0x000000050000720c */ /* 0x000fda0003f05270 */
[----:B0-----:R-:W-:Y:S05]  /*1d20*/  @P0 EXIT ;  /* 0x000000000000094d */ /* 0x001fea0003800000 */
[----:B------:R-:W-:-:S05]  /*1d30*/  IMAD.MOV.U32 R3, RZ, RZ, 0x3f800000 ;  /* 0x3f800000ff037424 */ /* 0x000fca00078e00ff */
[----:B------:R-:W-:Y:S01]  /*1d40*/  STG.E desc[UR10][R24.64], R3 ;  /* 0x0000000318007986 */ /* 0x000fe2000c10190a */
[----:B------:R-:W-:Y:S05]  /*1d50*/  EXIT ;  /* 0x000000000000794d */ /* 0x000fea0003800000 */
        .weak           $__internal_0_$__cuda_sm20_div_rn_f64_full
        .type           $__internal_0_$__cuda_sm20_div_rn_f64_full,@function
        .size           $__internal_0_$__cuda_sm20_div_rn_f64_full,($_Z9computeUVPfS_PKfS_S_iiddddd$__internal_accurate_pow - $__internal_0_$__cuda_sm20_div_rn_f64_full)
$__internal_0_$__cuda_sm20_div_rn_f64_full:
[C---:B------:R-:W-:Y:S01]  /*1d60*/  FSETP.GEU.AND P0, PT, |R29|.reuse, 1.469367938527859385e-39, PT ;  /* 0x001000001d00780b */ /* 0x040fe20003f0e200 */
[----:B------:R-:W-:Y:S01]  /*1d70*/  IMAD.MOV.U32 R32, RZ, RZ, 0x1 ;  /* 0x00000001ff207424 */ /* 0x000fe200078e00ff */
[----:B------:R-:W-:Y:S01]  /*1d80*/  LOP3.LUT R26, R29, 0x800fffff, RZ, 0xc0, !PT ;  /* 0x800fffff1d1a7812 */ /* 0x000fe200078ec0ff */
[----:B------:R-:W-:Y:S01]  /*1d90*/  BSSY.RECONVERGENT B1, `(.L_x_22) ;  /* 0x0000059000017945 */ /* 0x000fe20003800200 */
[C---:B------:R-:W-:Y:S02]  /*1da0*/  FSETP.GEU.AND P2, PT, |R31|.reuse, 1.469367938527859385e-39, PT ;  /* 0x001000001f00780b */ /* 0x040fe40003f4e200 */
[----:B------:R-:W-:Y:S01]  /*1db0*/  LOP3.LUT R27, R26, 0x3ff00000, RZ, 0xfc, !PT ;  /* 0x3ff000001a1b7812 */ /* 0x000fe200078efcff */
[----:B------:R-:W-:Y:S01]  /*1dc0*/  IMAD.MOV.U32 R26, RZ, RZ, R28 ;  /* 0x000000ffff1a7224 */ /* 0x000fe200078e001c */
[----:B------:R-:W-:Y:S02]  /*1dd0*/  LOP3.LUT R9, R31, 0x7ff00000, RZ, 0xc0, !PT ;  /* 0x7ff000001f097812 */ /* 0x000fe400078ec0ff */
[----:B------:R-:W-:-:S03]  /*1de0*/  LOP3.LUT R12, R29, 0x7ff00000, RZ, 0xc0, !PT ;  /* 0x7ff000001d0c7812 */ /* 0x000fc600078ec0ff */
[----:B------:R-:W-:Y:S01]  /*1df0*/  @!P0 DMUL R26, R28, 8.98846567431157953865e+307 ;  /* 0x7fe000001c1a8828 */ /* 0x000fe20000000000 */
[----:B------:R-:W-:-:S03]  /*1e00*/  ISETP.GE.U32.AND P1, PT, R9, R12, PT ;  /* 0x0000000c0900720c */ /* 0x000fc60003f26070 */
[----:B------:R-:W-:Y:S01]  /*1e10*/  @!P2 LOP3.LUT R10, R29, 0x7ff00000, RZ, 0xc0, !PT ;  /* 0x7ff000001d0aa812 */ /* 0x000fe200078ec0ff */
[----:B------:R-:W-:Y:S01]  /*1e20*/  @!P2 IMAD.MOV.U32 R48, RZ, RZ, RZ ;  /* 0x000000ffff30a224 */ /* 0x000fe200078e00ff */
[----:B------:R-:W0:Y:S02]  /*1e30*/  MUFU.RCP64H R33, R27 ;  /* 0x0000001b00217308 */ /* 0x000e240000001800 */
[----:B------:R-:W-:Y:S02]  /*1e40*/  @!P2 ISETP.GE.U32.AND P3, PT, R9, R10, PT ;  /* 0x0000000a0900a20c */ /* 0x000fe40003f66070 */
[----:B------:R-:W-:Y:S02]  /*1e50*/  MOV R10, 0x1ca00000 ;  /* 0x1ca00000000a7802 */ /* 0x000fe40000000f00 */
[----:B------:R-:W-:Y:S02]  /*1e60*/  @!P0 LOP3.LUT R12, R27, 0x7ff00000, RZ, 0xc0, !PT ;  /* 0x7ff000001b0c8812 */ /* 0x000fe400078ec0ff */
[----:B------:R-:W-:-:S04]  /*1e70*/  @!P2 SEL R11, R10, 0x63400000, !P3 ;  /* 0x634000000a0ba807 */ /* 0x000fc80005800000 */
[----:B------:R-:W-:-:S04]  /*1e80*/  @!P2 LOP3.LUT R11, R11, 0x80000000, R31, 0xf8, !PT ;  /* 0x800000000b0ba812 */ /* 0x000fc800078ef81f */
[----:B------:R-:W-:Y:S01]  /*1e90*/  @!P2 LOP3.LUT R49, R11, 0x100000, RZ, 0xfc, !PT ;  /* 0x001000000b31a812 */ /* 0x000fe200078efcff */
[----:B0-----:R-:W-:Y:S01]  /*1ea0*/  DFMA R46, R32, -R26, 1 ;  /* 0x3ff00000202e742b */ /* 0x001fe2000000081a */
[----:B------:R-:W-:-:S07]  /*1eb0*/  IMAD.MOV.U32 R11, RZ, RZ, R9 ;  /* 0x000000ffff0b7224 */ /* 0x000fce00078e0009 */
[----:B------:R-:W-:-:S08]  /*1ec0*/  DFMA R46, R46, R46, R46 ;  /* 0x0000002e2e2e722b */ /* 0x000fd0000000002e */
[----:B------:R-:W-:Y:S01]  /*1ed0*/  DFMA R46, R32, R46, R32 ;  /* 0x0000002e202e722b */ /* 0x000fe20000000020 */
[----:B------:R-:W-:Y:S01]  /*1ee0*/  SEL R33, R10, 0x63400000, !P1 ;  /* 0x634000000a217807 */ /* 0x000fe20004800000 */
[----:B------:R-:W-:-:S03]  /*1ef0*/  IMAD.MOV.U32 R32, RZ, RZ, R30 ;  /* 0x000000ffff207224 */ /* 0x000fc600078e001e */
[----:B------:R-:W-:-:S03]  /*1f00*/  LOP3.LUT R33, R33, 0x800fffff, R31, 0xf8, !PT ;  /* 0x800fffff21217812 */ /* 0x000fc600078ef81f */
[----:B------:R-:W-:-:S03]  /*1f10*/  DFMA R34, R46, -R26, 1 ;  /* 0x3ff000002e22742b */ /* 0x000fc6000000081a */
[----:B------:R-:W-:-:S05]  /*1f20*/  @!P2 DFMA R32, R32, 2, -R48 ;  /* 0x400000002020a82b */ /* 0x000fca0000000830 */
[----:B------:R-:W-:-:S05]  /*1f30*/  DFMA R46, R46, R34, R46 ;  /* 0x000000222e2e722b */ /* 0x000fca000000002e */
[----:B------:R-:W-:-:S03]  /*1f40*/  @!P2 LOP3.LUT R11, R33, 0x7ff00000, RZ, 0xc0, !PT ;  /* 0x7ff00000210ba812 */ /* 0x000fc600078ec0ff */
[----:B------:R-:W-:Y:S01]  /*1f50*/  DMUL R34, R46, R32 ;  /* 0x000000202e227228 */ /* 0x000fe20000000000 */
[----:B------:R-:W-:-:S04]  /*1f60*/  IADD3 R13, PT, PT, R11, -0x1, RZ ;  /* 0xffffffff0b0d7810 */ /* 0x000fc80007ffe0ff */
[----:B------:R-:W-:Y:S01]  /*1f70*/  ISETP.GT.U32.AND P0, PT, R13, 0x7feffffe, PT ;  /* 0x7feffffe0d00780c */ /* 0x000fe20003f04070 */
[----:B------:R-:W-:Y:S02]  /*1f80*/  VIADD R13, R12, 0xffffffff ;  /* 0xffffffff0c0d7836 */ /* 0x000fe40000000000 */
[----:B------:R-:W-:-:S03]  /*1f90*/  DFMA R48, R34, -R26, R32 ;  /* 0x8000001a2230722b */ /* 0x000fc60000000020 */
[----:B------:R-:W-:-:S05]  /*1fa0*/  ISETP.GT.U32.OR P0, PT, R13, 0x7feffffe, P0 ;  /* 0x7feffffe0d00780c */ /* 0x000fca0000704470 */
[----:B------:R-:W-:-:S08]  /*1fb0*/  DFMA R34, R46, R48, R34 ;  /* 0x000000302e22722b */ /* 0x000fd00000000022 */
[----:B------:R-:W-:Y:S05]  /*1fc0*/  @P0 BRA `(.L_x_23) ;  /* 0x0000000000740947 */ /* 0x000fea0003800000 */
[----:B------:R-:W-:-:S04]  /*1fd0*/  LOP3.LUT R12, R29, 0x7ff00000, RZ, 0xc0, !PT ;  /* 0x7ff000001d0c7812 */ /* 0x000fc800078ec0ff */
[CC--:B------:R-:W-:Y:S02]  /*1fe0*/  VIADDMNMX R11, R9.reuse, -R12.reuse, 0xb9600000, !PT ;  /* 0xb9600000090b7446 */ /* 0x0c0fe4000780090c */
[----:B------:R-:W-:Y:S02]  /*1ff0*/  ISETP.GE.U32.AND P0, PT, R9, R12, PT ;  /* 0x0000000c0900720c */ /* 0x000fe40003f06070 */
[----:B------:R-:W-:Y:S02]  /*2000*/  VIMNMX R11, PT, PT, R11, 0x46a00000, PT ;  /* 0x46a000000b0b7848 */ /* 0x000fe40003fe0100 */
[----:B------:R-:W-:Y:S02]  /*2010*/  SEL R10, R10, 0x63400000, !P0 ;  /* 0x634000000a0a7807 */ /* 0x000fe40004000000 */
[----:B------:R-:W-:-:S03]  /*2020*/  MOV R12, RZ ;  /* 0x000000ff000c7202 */ /* 0x000fc60000000f00 */
[----:B------:R-:W-:-:S04]  /*2030*/  IMAD.IADD R10, R11, 0x1, -R10 ;  /* 0x000000010b0a7824 */ /* 0x000fc800078e0a0a */
[----:B------:R-:W-:-:S06]  /*2040*/  VIADD R13, R10, 0x7fe00000 ;  /* 0x7fe000000a0d7836 */ /* 0x000fcc0000000000 */
[----:B------:R-:W-:-:S10]  /*2050*/  DMUL R46, R34, R12 ;  /* 0x0000000c222e7228 */ /* 0x000fd40000000000 */
[----:B------:R-:W-:-:S13]  /*2060*/  FSETP.GTU.AND P0, PT, |R47|, 1.469367938527859385e-39, PT ;  /* 0x001000002f00780b */ /* 0x000fda0003f0c200 */
[----:B------:R-:W-:Y:S05]  /*2070*/  @P0 BRA `(.L_x_24) ;  /* 0x0000000000a80947 */ /* 0x000fea0003800000 */
[----:B------:R-:W-:-:S06]  /*2080*/  DFMA R26, R34, -R26, R32 ;  /* 0x8000001a221a722b */ /* 0x000fcc0000000020 */
[----:B------:R-:W-:-:S04]  /*2090*/  IMAD.MOV.U32 R26, RZ, RZ, RZ ;  /* 0x000000ffff1a7224 */ /* 0x000fc800078e00ff */
[C---:B------:R-:W-:Y:S02]  /*20a0*/  FSETP.NEU.AND P0, PT, R27.reuse, RZ, PT ;  /* 0x000000ff1b00720b */ /* 0x040fe40003f0d000 */
[----:B------:R-:W-:-:S04]  /*20b0*/  LOP3.LUT R28, R27, 0x80000000, R29, 0x48, !PT ;  /* 0x800000001b1c7812 */ /* 0x000fc800078e481d */
[----:B------:R-:W-:-:S07]  /*20c0*/  LOP3.LUT R27, R28, R13, RZ, 0xfc, !PT ;  /* 0x0000000d1c1b7212 */ /* 0x000fce00078efcff */
[----:B------:R-:W-:Y:S05]  /*20d0*/  @!P0 BRA `(.L_x_24) ;  /* 0x0000000000908947 */ /* 0x000fea0003800000 */
[----:B------:R-:W-:Y:S01]  /*20e0*/  IMAD.MOV R13, RZ, RZ, -R10 ;  /* 0x000000ffff0d7224 */ /* 0x000fe200078e0a0a */
[----:B------:R-:W-:Y:S01]  /*20f0*/  IADD3 R10, PT, PT, -R10, -0x43300000, RZ ;  /* 0xbcd000000a0a7810 */ /* 0x000fe20007ffe1ff */
[----:B------:R-:W-:-:S06]  /*2100*/  IMAD.MOV.U32 R12, RZ, RZ, RZ ;  /* 0x000000ffff0c7224 */ /* 0x000fcc00078e00ff */
[----:B------:R-:W-:Y:S02]  /*2110*/  DFMA R12, R46, -R12, R34 ;  /* 0x8000000c2e0c722b */ /* 0x000fe40000000022 */
[----:B------:R-:W-:-:S08]  /*2120*/  DMUL.RP R34, R34, R26 ;  /* 0x0000001a22227228 */ /* 0x000fd00000008000 */
[----:B------:R-:W-:Y:S02]  /*2130*/  FSETP.NEU.AND P0, PT, |R13|, R10, PT ;  /* 0x0000000a0d00720b */ /* 0x000fe40003f0d200 */
[----:B------:R-:W-:Y:S02]  /*2140*/  LOP3.LUT R28, R35, R28, RZ, 0x3c, !PT ;  /* 0x0000001c231c7212 */ /* 0x000fe400078e3cff */
[----:B------:R-:W-:Y:S02]  /*2150*/  FSEL R10, R34, R46, !P0 ;  /* 0x0000002e220a7208 */ /* 0x000fe40004000000 */
[----:B------:R-:W-:Y:S02]  /*2160*/  FSEL R11, R28, R47, !P0 ;  /* 0x0000002f1c0b7208 */ /* 0x000fe40004000000 */
[----:B------:R-:W-:-:S03]  /*2170*/  MOV R46, R10 ;  /* 0x0000000a002e7202 */ /* 0x000fc60000000f00 */
[----:B------:R-:W-:Y:S01]  /*2180*/  IMAD.MOV.U32 R47, RZ, RZ, R11 ;  /* 0x000000ffff2f7224 */ /* 0x000fe200078e000b */
[----:B------:R-:W-:Y:S06]  /*2190*/  BRA `(.L_x_24) ;  /* 0x0000000000607947 */ /* 0x000fec0003800000 */
.L_x_23:
[----:B------:R-:W-:-:S14]  /*21a0*/  DSETP.NAN.AND P0, PT, R30, R30, PT ;  /* 0x0000001e1e00722a */ /* 0x000fdc0003f08000 */
[----:B------:R-:W-:Y:S05]  /*21b0*/  @P0 BRA `(.L_x_25) ;  /* 0x00000000004c0947 */ /* 0x000fea0003800000 */
[----:B------:R-:W-:-:S14]  /*21c0*/  DSETP.NAN.AND P0, PT, R28, R28, PT ;  /* 0x0000001c1c00722a */ /* 0x000fdc0003f08000 */
[----:B------:R-:W-:Y:S05]  /*21d0*/  @P0 BRA `(.L_x_26) ;  /* 0x0000000000340947 */ /* 0x000fea0003800000 */
[----:B------:R-:W-:Y:S01]  /*21e0*/  ISETP.NE.AND P0, PT, R11, R12, PT ;  /* 0x0000000c0b00720c */ /* 0x000fe20003f05270 */
[----:B------:R-:W-:Y:S02]  /*21f0*/  IMAD.MOV.U32 R46, RZ, RZ, 0x0 ;  /* 0x00000000ff2e7424 */ /* 0x000fe400078e00ff */
[----:B------:R-:W-:-:S10]  /*2200*/  IMAD.MOV.U32 R47, RZ, RZ, -0x80000 ;  /* 0xfff80000ff2f7424 */ /* 0x000fd400078e00ff */
[----:B------:R-:W-:Y:S05]  /*2210*/  @!P0 BRA `(.L_x_24) ;  /* 0x0000000000408947 */ /* 0x000fea0003800000 */
[----:B------:R-:W-:Y:S02]  /*2220*/  ISETP.NE.AND P0, PT, R11, 0x7ff00000, PT ;  /* 0x7ff000000b00780c */ /* 0x000fe40003f05270 */
[----:B------:R-:W-:Y:S02]  /*2230*/  LOP3.LUT R29, R31, 0x80000000, R29, 0x48, !PT ;  /* 0x800000001f1d7812 */ /* 0x000fe400078e481d */
[----:B------:R-:W-:-:S13]  /*2240*/  ISETP.EQ.OR P0, PT, R12, RZ, !P0 ;  /* 0x000000ff0c00720c */ /* 0x000fda0004702670 */
[----:B------:R-:W-:Y:S01]  /*2250*/  @P0 LOP3.LUT R9, R29, 0x7ff00000, RZ, 0xfc, !PT ;  /* 0x7ff000001d090812 */ /* 0x000fe200078efcff */
[----:B------:R-:W-:Y:S01]  /*2260*/  @!P0 IMAD.MOV.U32 R47, RZ, RZ, R29 ;  /* 0x000000ffff2f8224 */ /* 0x000fe200078e001d */
[----:B------:R-:W-:Y:S01]  /*2270*/  @!P0 MOV R46, RZ ;  /* 0x000000ff002e8202 */ /* 0x000fe20000000f00 */
[----:B------:R-:W-:Y:S02]  /*2280*/  @P0 IMAD.MOV.U32 R46, RZ, RZ, RZ ;  /* 0x000000ffff2e0224 */ /* 0x000fe400078e00ff */
[----:B------:R-:W-:Y:S01]  /*2290*/  @P0 IMAD.MOV.U32 R47, RZ, RZ, R9 ;  /* 0x000000ffff2f0224 */ /* 0x000fe200078e0009 */
[----:B------:R-:W-:Y:S06]  /*22a0*/  BRA `(.L_x_24) ;  /* 0x00000000001c7947 */ /* 0x000fec0003800000 */
.L_x_26:
[----:B------:R-:W-:Y:S02]  /*22b0*/  LOP3.LUT R9, R29, 0x80000, RZ, 0xfc, !PT ;  /* 0x000800001d097812 */ /* 0x000fe400078efcff */
[----:B------:R-:W-:-:S03]  /*22c0*/  MOV R46, R28 ;  /* 0x0000001c002e7202 */ /* 0x000fc60000000f00 */
[----:B------:R-:W-:Y:S01]  /*22d0*/  IMAD.MOV.U32 R47, RZ, RZ, R9 ;  /* 0x000000ffff2f7224 */ /* 0x000fe200078e0009 */
[----:B------:R-:W-:Y:S06]  /*22e0*/  BRA `(.L_x_24) ;  /* 0x00000000000c7947 */ /* 0x000fec0003800000 */
.L_x_25:
[----:B------:R-:W-:Y:S01]  /*22f0*/  LOP3.LUT R9, R31, 0x80000, RZ, 0xfc, !PT ;  /* 0x000800001f097812 */ /* 0x000fe200078efcff */
[----:B------:R-:W-:-:S04]  /*2300*/  IMAD.MOV.U32 R46, RZ, RZ, R30 ;  /* 0x000000ffff2e7224 */ /* 0x000fc800078e001e */
[----:B------:R-:W-:-:S07]  /*2310*/  IMAD.MOV.U32 R47, RZ, RZ, R9 ;  /* 0x000000ffff2f7224 */ /* 0x000fce00078e0009 */
.L_x_24:
[----:B------:R-:W-:Y:S05]  /*2320*/  BSYNC.RECONVERGENT B1 ;  /* 0x0000000000017941 */ /* 0x000fea0003800200 */
.L_x_22:
[----:B------:R-:W-:Y:S01]  /*2330*/  IMAD.MOV.U32 R12, RZ, RZ, R6 ;  /* 0x000000ffff0c7224 */ /* 0x000fe200078e0006 */
[----:B------:R-:W-:Y:S01]  /*2340*/  MOV R10, R46 ;  /* 0x0000002e000a7202 */ /* 0x000fe20000000f00 */
[----:B------:R-:W-:Y:S02]  /*2350*/  IMAD.MOV.U32 R13, RZ, RZ, 0x0 ;  /* 0x00000000ff0d7424 */ /* 0x000fe400078e00ff */
[----:B------:R-:W-:Y:S02]  /*2360*/  IMAD.MOV.U32 R9, RZ, RZ, R47 ;  /* 0x000000ffff097224 */ /* 0x000fe400078e002f */
[----:B------:R-:W-:Y:S05]  /*2370*/  RET.REL.NODEC R12 `(_Z9computeUVPfS_PKfS_S_iiddddd) ;  /* 0xffffffdc0c207950 */ /* 0x000fea0003c3ffff */
        .type           $_Z9computeUVPfS_PKfS_S_iiddddd$__internal_accurate_pow,@function
        .size           $_Z9computeUVPfS_PKfS_S_iiddddd$__internal_accurate_pow,(.L_x_83 - $_Z9computeUVPfS_PKfS_S_iiddddd$__internal_accurate_pow)
$_Z9computeUVPfS_PKfS_S_iiddddd$__internal_accurate_pow:
[----:B------:R-:W-:Y:S01]  /*2380*/  ISETP.GT.U32.AND P0, PT, R9, 0xfffff, PT ;  /* 0x000fffff0900780c */ /* 0x000fe20003f04070 */
[--C-:B------:R-:W-:Y:S01]  /*2390*/  IMAD.MOV.U32 R11, RZ, RZ, R9.reuse ;  /* 0x000000ffff0b7224 */ /* 0x100fe200078e0009 */
[----:B------:R-:W-:Y:S01]  /*23a0*/  MOV R10, R44 ;  /* 0x0000002c000a7202 */ /* 0x000fe20000000f00 */
[--C-:B------:R-:W-:Y:S01]  /*23b0*/  IMAD.MOV.U32 R12, RZ, RZ, R9.reuse ;  /* 0x000000ffff0c7224 */ /* 0x100fe200078e0009 */
[----:B------:R-:W-:Y:S01]  /*23c0*/  MOV R28, 0x41ad3b5a ;  /* 0x41ad3b5a001c7802 */ /* 0x000fe20000000f00 */
[----:B------:R-:W-:Y:S01]  /*23d0*/  IMAD.MOV.U32 R32, RZ, RZ, RZ ;  /* 0x000000ffff207224 */ /* 0x000fe200078e00ff */
[----:B------:R-:W-:Y:S01]  /*23e0*/  UMOV UR4, 0x7d2cafe2 ;  /* 0x7d2cafe200047882 */ /* 0x000fe20000000000 */
[----:B------:R-:W-:Y:S01]  /*23f0*/  IMAD.MOV.U32 R29, RZ, RZ, 0x3ed0f5d2 ;  /* 0x3ed0f5d2ff1d7424 */ /* 0x000fe200078e00ff */
[----:B------:R-:W-:Y:S01]  /*2400*/  UMOV UR5, 0x3eb0f5ff ;  /* 0x3eb0f5ff00057882 */ /* 0x000fe20000000000 */
[----:B------:R-:W-:Y:S01]  /*2410*/  SHF.R.U32.HI R9, RZ, 0x14, R9 ;  /* 0x00000014ff097819 */ /* 0x000fe20000011609 */
[----:B------:R-:W-:Y:S01]  /*2420*/  UMOV UR6, 0x3b39803f ;  /* 0x3b39803f00067882 */ /* 0x000fe20000000000 */
[----:B------:R-:W-:-:S02]  /*2430*/  UMOV UR7, 0x3c7abc9e ;  /* 0x3c7abc9e00077882 */ /* 0x000fc40000000000 */
[----:B------:R-:W-:-:S10]  /*2440*/  @!P0 DMUL R10, R10, 1.80143985094819840000e+16 ;  /* 0x435000000a0a8828 */ /* 0x000fd40000000000 */
[----:B------:R-:W-:Y:S01]  /*2450*/  @!P0 IMAD.MOV.U32 R12, RZ, RZ, R11 ;  /* 0x000000ffff0c8224 */ /* 0x000fe200078e000b */
[----:B------:R-:W-:Y:S02]  /*2460*/  @!P0 MOV R44, R10 ;  /* 0x0000000a002c8202 */ /* 0x000fe40000000f00 */
[----:B------:R-:W-:Y:S01]  /*2470*/  @!P0 LEA.HI R9, R11, 0xffffffca, RZ, 0xc ;  /* 0xffffffca0b098811 */ /* 0x000fe200078f60ff */
[----:B------:R-:W-:Y:S01]  /*2480*/  IMAD.MOV.U32 R11, RZ, RZ, 0x43300000 ;  /* 0x43300000ff0b7424 */ /* 0x000fe200078e00ff */
[----:B------:R-:W-:Y:S02]  /*2490*/  LOP3.LUT R12, R12, 0x800fffff, RZ, 0xc0, !PT ;  /* 0x800fffff0c0c7812 */ /* 0x000fe400078ec0ff */
[----:B------:R-:W-:Y:S02]  /*24a0*/  IADD3 R10, PT, PT, R9, -0x3ff, RZ ;  /* 0xfffffc01090a7810 */ /* 0x000fe40007ffe0ff */
[----:B------:R-:W-:-:S04]  /*24b0*/  LOP3.LUT R45, R12, 0x3ff00000, RZ, 0xfc, !PT ;  /* 0x3ff000000c2d7812 */ /* 0x000fc800078efcff */
[----:B------:R-:W-:-:S13]  /*24c0*/  ISETP.GE.U32.AND P1, PT, R45, 0x3ff6a09f, PT ;  /* 0x3ff6a09f2d00780c */ /* 0x000fda0003f26070 */
[----:B------:R-:W-:Y:S02]  /*24d0*/  @P1 VIADD R13, R45, 0xfff00000 ;  /* 0xfff000002d0d1836 */ /* 0x000fe40000000000 */
[----:B------:R-:W-:Y:S02]  /*24e0*/  @P1 VIADD R10, R9, 0xfffffc02 ;  /* 0xfffffc02090a1836 */ /* 0x000fe40000000000 */
[----:B------:R-:W-:-:S03]  /*24f0*/  @P1 IMAD.MOV.U32 R45, RZ, RZ, R13 ;  /* 0x000000ffff2d1224 */ /* 0x000fc600078e000d */
[----:B------:R-:W-:-:S03]  /*2500*/  LOP3.LUT R10, R10, 0x80000000, RZ, 0x3c, !PT ;  /* 0x800000000a0a7812 */ /* 0x000fc600078e3cff */
[C---:B------:R-:W-:Y:S02]  /*2510*/  DADD R26, R44.reuse, 1 ;  /* 0x3ff000002c1a7429 */ /* 0x040fe40000000000 */
[----:B------:R-:W-:-:S04]  /*2520*/  DADD R44, R44, -1 ;  /* 0xbff000002c2c7429 */ /* 0x000fc80000000000 */
[----:B------:R-:W0:Y:S02]  /*2530*/  MUFU.RCP64H R33, R27 ;  /* 0x0000001b00217308 */ /* 0x000e240000001800 */
[----:B0-----:R-:W-:-:S08]  /*2540*/  DFMA R12, -R26, R32, 1 ;  /* 0x3ff000001a0c742b */ /* 0x001fd00000000120 */
[----:B------:R-:W-:-:S08]  /*2550*/  DFMA R12, R12, R12, R12 ;  /* 0x0000000c0c0c722b */ /* 0x000fd0000000000c */
[----:B------:R-:W-:-:S08]  /*2560*/  DFMA R32, R32, R12, R32 ;  /* 0x0000000c2020722b */ /* 0x000fd00000000020 */
[----:B------:R-:W-:-:S08]  /*2570*/  DMUL R12, R44, R32 ;  /* 0x000000202c0c7228 */ /* 0x000fd00000000000 */
[----:B------:R-:W-:-:S08]  /*2580*/  DFMA R12, R44, R32, R12 ;  /* 0x000000202c0c722b */ /* 0x000fd0000000000c */
[----:B------:R-:W-:Y:S02]  /*2590*/  DMUL R30, R12, R12 ;  /* 0x0000000c0c1e7228 */ /* 0x000fe40000000000 */
[----:B------:R-:W-:-:S06]  /*25a0*/  DADD R34, R44, -R12 ;  /* 0x000000002c227229 */ /* 0x000fcc000000080c */
[----:B------:R-:W-:Y:S01]  /*25b0*/  DFMA R26, R30, UR4, R28 ;  /* 0x000000041e1a7c2b */ /* 0x000fe2000800001c */
[----:B------:R-:W-:Y:S01]  /*25c0*/  UMOV UR4, 0x75488a3f ;  /* 0x75488a3f00047882 */ /* 0x000fe20000000000 */
[----:B------:R-:W-:Y:S01]  /*25d0*/  UMOV UR5, 0x3ef3b20a ;  /* 0x3ef3b20a00057882 */ /* 0x000fe20000000000 */
[----:B------:R-:W-:Y:S02]  /*25e0*/  DADD R34, R34, R34 ;  /* 0x0000000022227229 */ /* 0x000fe40000000022 */
[----:B------:R-:W-:-:S03]  /*25f0*/  DMUL R28, R12, R12 ;  /* 0x0000000c0c1c7228 */ /* 0x000fc60000000000 */
[----:B------:R-:W-:Y:S01]  /*2600*/  DFMA R26, R30, R26, UR4 ;  /* 0x000000041e1a7e2b */ /* 0x000fe2000800001a */
[----:B------:R-:W-:Y:S01]  /*2610*/  UMOV UR4, 0xe4faecd5 ;  /* 0xe4faecd500047882 */ /* 0x000fe20000000000 */
[----:B------:R-:W-:Y:S01]  /*2620*/  UMOV UR5, 0x3f1745cd ;  /* 0x3f1745cd00057882 */ /* 0x000fe20000000000 */
[----:B------:R-:W-:-:S05]  /*2630*/  DFMA R34, R44, -R12, R34 ;  /* 0x8000000c2c22722b */ /* 0x000fca0000000022 */
[----:B------:R-:W-:Y:S01]  /*2640*/  DFMA R26, R30, R26, UR4 ;  /* 0x000000041e1a7e2b */ /* 0x000fe2000800001a */
[----:B------:R-:W-:Y:S01]  /*2650*/  UMOV UR4, 0x258a578b ;  /* 0x258a578b00047882 */ /* 0x000fe20000000000 */
[----:B------:R-:W-:Y:S01]  /*2660*/  UMOV UR5, 0x3f3c71c7 ;  /* 0x3f3c71c700057882 */ /* 0x000fe20000000000 */
[----:B------:R-:W-:-:S05]  /*2670*/  DMUL R32, R32, R34 ;  /* 0x0000002220207228 */ /* 0x000fca0000000000 */
[----:B------:R-:W-:Y:S01]  /*2680*/  DFMA R26, R30, R26, UR4 ;  /* 0x000000041e1a7e2b */ /* 0x000fe2000800001a */
[----:B------:R-:W-:Y:S01]  /*2690*/  UMOV UR4, 0x9242b910 ;  /* 0x9242b91000047882 */ /* 0x000fe20000000000 */
[----:B------:R-:W-:-:S03]  /*26a0*/  UMOV UR5, 0x3f624924 ;  /* 0x3f62492400057882 */ /* 0x000fc60000000000 */
[----:B------:R-:W-:Y:S02]  /*26b0*/  VIADD R45, R33, 0x100000 ;  /* 0x00100000212d7836 */ /* 0x000fe40000000000 */
[----:B------:R-:W-:Y:S01]  /*26c0*/  IMAD.MOV.U32 R44, RZ, RZ, R32 ;  /* 0x000000ffff2c7224 */ /* 0x000fe200078e0020 */
[----:B------:R-:W-:Y:S01]  /*26d0*/  DFMA R26, R30, R26, UR4 ;  /* 0x000000041e1a7e2b */ /* 0x000fe2000800001a */
[----:B------:R-:W-:Y:S01]  /*26e0*/  UMOV UR4, 0x99999dfb ;  /* 0x99999dfb00047882 */ /* 0x000fe20000000000 */
[----:B------:R-:W-:-:S06]  /*26f0*/  UMOV UR5, 0x3f899999 ;  /* 0x3f89999900057882 */ /* 0x000fcc0000000000 */
[----:B------:R-:W-:Y:S01]  /*2700*/  DFMA R38, R30, R26, UR4 ;  /* 0x000000041e267e2b */ /* 0x000fe2000800001a */
[----:B------:R-:W-:Y:S01]  /*2710*/  UMOV UR4, 0x55555555 ;  /* 0x5555555500047882 */ /* 0x000fe20000000000 */
[----:B------:R-:W-:-:S06]  /*2720*/  UMOV UR5, 0x3fb55555 ;  /* 0x3fb5555500057882 */ /* 0x000fcc0000000000 */
[----:B------:R-:W-:-:S08]  /*2730*/  DFMA R26, R30, R38, UR4 ;  /* 0x000000041e1a7e2b */ /* 0x000fd00008000026 */
[----:B------:R-:W-:Y:S01]  /*2740*/  DADD R42, -R26, UR4 ;  /* 0x000000041a2a7e29 */ /* 0x000fe20008000100 */
[----:B------:R-:W-:Y:S01]  /*2750*/  UMOV UR4, 0xb9e7b0 ;  /* 0x00b9e7b000047882 */ /* 0x000fe20000000000 */
[----:B------:R-:W-:-:S06]  /*2760*/  UMOV UR5, 0x3c46a4cb ;  /* 0x3c46a4cb00057882 */ /* 0x000fcc0000000000 */
[----:B------:R-:W-:Y:S02]  /*2770*/  DFMA R42, R30, R38, R42 ;  /* 0x000000261e2a722b */ /* 0x000fe4000000002a */
[----:B------:R-:W-:-:S06]  /*2780*/  DMUL R30, R12, R28 ;  /* 0x0000001c0c1e7228 */ /* 0x000fcc0000000000 */
[----:B------:R-:W-:Y:S01]  /*2790*/  DADD R34, R42, -UR4 ;  /* 0x800000042a227e29 */ /* 0x000fe20008000000 */
[----:B------:R-:W-:Y:S01]  /*27a0*/  UMOV UR4, 0x80000000 ;  /* 0x8000000000047882 */ /* 0x000fe20000000000 */
[C---:B------:R-:W-:Y:S01]  /*27b0*/  DFMA R38, R12.reuse, R28, -R30 ;  /* 0x0000001c0c26722b */ /* 0x040fe2000000081e */
[----:B------:R-:W-:Y:S01]  /*27c0*/  UMOV UR5, 0x43300000 ;  /* 0x4330000000057882 */ /* 0x000fe20000000000 */
[----:B------:R-:W-:-:S04]  /*27d0*/  DFMA R42, R12, R12, -R28 ;  /* 0x0000000c0c2a722b */ /* 0x000fc8000000081c */
[----:B------:R-:W-:Y:S02]  /*27e0*/  DADD R46, R26, R34 ;  /* 0x000000001a2e7229 */ /* 0x000fe40000000022 */
[----:B------:R-:W-:Y:S02]  /*27f0*/  DFMA R38, R32, R28, R38 ;  /* 0x0000001c2026722b */ /* 0x000fe40000000026 */
[----:B------:R-:W-:-:S04]  /*2800*/  DFMA R42, R12, R44, R42 ;  /* 0x0000002c0c2a722b */ /* 0x000fc8000000002a */
[----:B------:R-:W-:-:S04]  /*2810*/  DMUL R28, R46, R30 ;  /* 0x0000001e2e1c7228 */ /* 0x000fc80000000000 */
[----:B------:R-:W-:Y:S02]  /*2820*/  DFMA R38, R12, R42, R38 ;  /* 0x0000002a0c26722b */ /* 0x000fe40000000026 */
[----:B------:R-:W-:Y:S02]  /*2830*/  DADD R42, R26, -R46 ;  /* 0x000000001a2a7229 */ /* 0x000fe4000000082e */
[----:B------:R-:W-:-:S06]  /*2840*/  DFMA R26, R46, R30, -R28 ;  /* 0x0000001e2e1a722b */ /* 0x000fcc000000081c */
[----:B------:R-:W-:Y:S02]  /*2850*/  DADD R42, R34, R42 ;  /* 0x00000000222a7229 */ /* 0x000fe4000000002a */
[----:B------:R-:W-:-:S08]  /*2860*/  DFMA R26, R46, R38, R26 ;  /* 0x000000262e1a722b */ /* 0x000fd0000000001a */
[----:B------:R-:W-:-:S08]  /*2870*/  DFMA R42, R42, R30, R26 ;  /* 0x0000001e2a2a722b */ /* 0x000fd0000000001a */
[----:B------:R-:W-:-:S08]  /*2880*/  DADD R30, R28, R42 ;  /* 0x000000001c1e7229 */ /* 0x000fd0000000002a */
[--C-:B------:R-:W-:Y:S02]  /*2890*/  DADD R26, R12, R30.reuse ;  /* 0x000000000c1a7229 */ /* 0x100fe4000000001e */
[----:B------:R-:W-:-:S06]  /*28a0*/  DADD R28, R28, -R30 ;  /* 0x000000001c1c7229 */ /* 0x000fcc000000081e */
[----:B------:R-:W-:Y:S02]  /*28b0*/  DADD R12, R12, -R26 ;  /* 0x000000000c0c7229 */ /* 0x000fe4000000081a */
[----:B------:R-:W-:-:S06]  /*28c0*/  DADD R28, R42, R28 ;  /* 0x000000002a1c7229 */ /* 0x000fcc000000001c */
[----:B------:R-:W-:Y:S02]  /*28d0*/  DADD R12, R30, R12 ;  /* 0x000000001e0c7229 */ /* 0x000fe4000000000c */
[----:B------:R-:W-:Y:S01]  /*28e0*/  DADD R30, R10, -UR4 ;  /* 0x800000040a1e7e29 */ /* 0x000fe20008000000 */
[----:B------:R-:W-:Y:S01]  /*28f0*/  UMOV UR4, 0xfefa39ef ;  /* 0xfefa39ef00047882 */ /* 0x000fe20000000000 */
[----:B------:R-:W-:-:S04]  /*2900*/  UMOV UR5, 0x3fe62e42 ;  /* 0x3fe62e4200057882 */ /* 0x000fc80000000000 */
[----:B------:R-:W-:-:S08]  /*2910*/  DADD R12, R28, R12 ;  /* 0x000000001c0c7229 */ /* 0x000fd0000000000c */
[----:B------:R-:W-:-:S08]  /*2920*/  DADD R12, R32, R12 ;  /* 0x00000000200c7229 */ /* 0x000fd0000000000c */
[----:B------:R-:W-:-:S08]  /*2930*/  DADD R28, R26, R12 ;  /* 0x000000001a1c7229 */ /* 0x000fd0000000000c */
[--C-:B------:R-:W-:Y:S02]  /*2940*/  DFMA R10, R30, UR4, R28.reuse ;  /* 0x000000041e0a7c2b */ /* 0x100fe4000800001c */
[----:B------:R-:W-:-:S06]  /*2950*/  DADD R26, R26, -R28 ;  /* 0x000000001a1a7229 */ /* 0x000fcc000000081c */
[----:B------:R-:W-:Y:S02]  /*2960*/  DFMA R32, R30, -UR4, R10 ;  /* 0x800000041e207c2b */ /* 0x000fe4000800000a */
[----:B------:R-:W-:-:S06]  /*2970*/  DADD R26, R12, R26 ;  /* 0x000000000c1a7229 */ /* 0x000fcc000000001a */
[----:B------:R-:W-:-:S08]  /*2980*/  DADD R32, -R28, R32 ;  /* 0x000000001c207229 */ /* 0x000fd00000000120 */
[----:B------:R-:W-:-:S08]  /*2990*/  DADD R26, R26, -R32 ;  /* 0x000000001a1a7229 */ /* 0x000fd00000000820 */
[----:B------:R-:W-:-:S08]  /*29a0*/  DFMA R26, R30, UR6, R26 ;  /* 0x000000061e1a7c2b */ /* 0x000fd0000800001a */
[----:B------:R-:W-:-:S08]  /*29b0*/  DADD R12, R10, R26 ;  /* 0x000000000a0c7229 */ /* 0x000fd0000000001a */
[----:B------:R-:W-:Y:S02]  /*29c0*/  DADD R28, R10, -R12 ;  /* 0x000000000a1c7229 */ /* 0x000fe4000000080c */
[----:B------:R-:W-:-:S06]  /*29d0*/  DMUL R10, R12, 2 ;  /* 0x400000000c0a7828 */ /* 0x000fcc0000000000 */
[----:B------:R-:W-:Y:S02]  /*29e0*/  DADD R28, R26, R28 ;  /* 0x000000001a1c7229 */ /* 0x000fe4000000001c */
[----:B------:R-:W-:Y:S01]  /*29f0*/  DFMA R12, R12, 2, -R10 ;  /* 0x400000000c0c782b */ /* 0x000fe2000000080a */
[----:B------:R-:W-:Y:S01]  /*2a00*/  MOV R26, 0x652b82fe ;  /* 0x652b82fe001a7802 */ /* 0x000fe20000000f00 */
[----:B------:R-:W-:-:S06]  /*2a10*/  IMAD.MOV.U32 R27, RZ, RZ, 0x3ff71547 ;  /* 0x3ff71547ff1b7424 */ /* 0x000fcc00078e00ff */
[----:B------:R-:W-:-:S08]  /*2a20*/  DFMA R28, R28, 2, R12 ;  /* 0x400000001c1c782b */ /* 0x000fd0000000000c */
[----:B------:R-:W-:-:S08]  /*2a30*/  DADD R12, R10, R28 ;  /* 0x000000000a0c7229 */ /* 0x000fd0000000001c */
[----:B------:R-:W-:Y:S02]  /*2a40*/  DFMA R26, R12, R26, 6.75539944105574400000e+15 ;  /* 0x433800000c1a742b */ /* 0x000fe4000000001a */
[----:B------:R-:W-:Y:S01]  /*2a50*/  FSETP.GEU.AND P0, PT, |R13|, 4.1917929649353027344, PT ;  /* 0x4086232b0d00780b */ /* 0x000fe20003f0e200 */
[----:B------:R-:W-:-:S05]  /*2a60*/  DADD R10, R10, -R12 ;  /* 0x000000000a0a7229 */ /* 0x000fca000000080c */
[----:B------:R-:W-:-:S03]  /*2a70*/  DADD R30, R26, -6.75539944105574400000e+15 ;  /* 0xc33800001a1e7429 */ /* 0x000fc60000000000 */
[----:B------:R-:W-:-:S05]  /*2a80*/  DADD R28, R28, R10 ;  /* 0x000000001c1c7229 */ /* 0x000fca000000000a */
[----:B------:R-:W-:Y:S01]  /*2a90*/  DFMA R32, R30, -UR4, R12 ;  /* 0x800000041e207c2b */ /* 0x000fe2000800000c */
[----:B------:R-:W-:Y:S01]  /*2aa0*/  UMOV UR4, 0x3b39803f ;  /* 0x3b39803f00047882 */ /* 0x000fe20000000000 */
[----:B------:R-:W-:-:S06]  /*2ab0*/  UMOV UR5, 0x3c7abc9e ;  /* 0x3c7abc9e00057882 */ /* 0x000fcc0000000000 */
[----:B------:R-:W-:Y:S01]  /*2ac0*/  DFMA R30, R30, -UR4, R32 ;  /* 0x800000041e1e7c2b */ /* 0x000fe20008000020 */
[----:B------:R-:W-:Y:S01]  /*2ad0*/  UMOV UR4, 0x69ce2bdf ;  /* 0x69ce2bdf00047882 */ /* 0x000fe20000000000 */
[----:B------:R-:W-:Y:S01]  /*2ae0*/  IMAD.MOV.U32 R32, RZ, RZ, -0x35dec16 ;  /* 0xfca213eaff207424 */ /* 0x000fe200078e00ff */
[----:B------:R-:W-:Y:S01]  /*2af0*/  MOV R33, 0x3e928af3 ;  /* 0x3e928af300217802 */ /* 0x000fe20000000f00 */
[----:B------:R-:W-:-:S05]  /*2b00*/  UMOV UR5, 0x3e5ade15 ;  /* 0x3e5ade1500057882 */ /* 0x000fca0000000000 */
[----:B------:R-:W-:Y:S01]  /*2b10*/  DFMA R32, R30, UR4, R32 ;  /* 0x000000041e207c2b */ /* 0x000fe20008000020 */
[----:B------:R-:W-:Y:S01]  /*2b20*/  UMOV UR4, 0x62401315 ;  /* 0x6240131500047882 */ /* 0x000fe20000000000 */
[----:B------:R-:W-:-:S06]  /*2b30*/  UMOV UR5, 0x3ec71dee ;  /* 0x3ec71dee00057882 */ /* 0x000fcc0000000000 */
[----:B------:R-:W-:Y:S01]  /*2b40*/  DFMA R32, R30, R32, UR4 ;  /* 0x000000041e207e2b */ /* 0x000fe20008000020 */
        /* <DEDUP_REMOVED lines=20> */
[----:B------:R-:W-:-:S08]  /*2c90*/  DFMA R32, R30, R32, UR4 ;  /* 0x000000041e207e2b */ /* 0x000fd00008000020 */
[----:B------:R-:W-:-:S08]  /*2ca0*/  DFMA R32, R30, R32, 1 ;  /* 0x3ff000001e20742b */ /* 0x000fd00000000020 */
[----:B------:R-:W-:-:S10]  /*2cb0*/  DFMA R30, R30, R32, 1 ;  /* 0x3ff000001e1e742b */ /* 0x000fd40000000020 */
[----:B------:R-:W-:Y:S02]  /*2cc0*/  IMAD R11, R26, 0x100000, R31 ;  /* 0x001000001a0b7824 */ /* 0x000fe400078e021f */
[----:B------:R-:W-:Y:S01]  /*2cd0*/  IMAD.MOV.U32 R10, RZ, RZ, R30 ;  /* 0x000000ffff0a7224 */ /* 0x000fe200078e001e */
[----:B------:R-:W-:Y:S06]  /*2ce0*/  @!P0 BRA `(.L_x_27) ;  /* 0x0000000000348947 */ /* 0x000fec0003800000 */
[----:B------:R-:W-:Y:S01]  /*2cf0*/  FSETP.GEU.AND P1, PT, |R13|, 4.2275390625, PT ;  /* 0x408748000d00780b */ /* 0x000fe20003f2e200 */
[C---:B------:R-:W-:Y:S02]  /*2d00*/  DADD R10, R12.reuse, +INF ;  /* 0x7ff000000c0a7429 */ /* 0x040fe40000000000 */
[----:B------:R-:W-:-:S08]  /*2d10*/  DSETP.GEU.AND P0, PT, R12, RZ, PT ;  /* 0x000000ff0c00722a */ /* 0x000fd00003f0e000 */
[----:B------:R-:W-:Y:S02]  /*2d20*/  FSEL R10, R10, RZ, P0 ;  /* 0x000000ff0a0a7208 */ /* 0x000fe40000000000 */
[----:B------:R-:W-:Y:S01]  /*2d30*/  FSEL R11, R11, RZ, P0 ;  /* 0x000000ff0b0b7208 */ /* 0x000fe20000000000 */
[----:B------:R-:W-:Y:S06]  /*2d40*/  @P1 BRA `(.L_x_27) ;  /* 0x00000000001c1947 */ /* 0x000fec0003800000 */
[----:B------:R-:W-:-:S04]  /*2d50*/  LEA.HI R9, R26, R26, RZ, 0x1 ;  /* 0x0000001a1a097211 */ /* 0x000fc800078f08ff */
[----:B------:R-:W-:-:S04]  /*2d60*/  SHF.R.S32.HI R9, RZ, 0x1, R9 ;  /* 0x00000001ff097819 */ /* 0x000fc80000011409 */
[----:B------:R-:W-:Y:S01]  /*2d70*/  IADD3 R10, PT, PT, R26, -R9, RZ ;  /* 0x800000091a0a7210 */ /* 0x000fe20007ffe0ff */
[----:B------:R-:W-:-:S03]  /*2d80*/  IMAD R31, R9, 0x100000, R31 ;  /* 0x00100000091f7824 */ /* 0x000fc600078e021f */
[----:B------:R-:W-:Y:S01]  /*2d90*/  LEA R11, R10, 0x3ff00000, 0x14 ;  /* 0x3ff000000a0b7811 */ /* 0x000fe200078ea0ff */
[----:B------:R-:W-:-:S06]  /*2da0*/  IMAD.MOV.U32 R10, RZ, RZ, RZ ;  /* 0x000000ffff0a7224 */ /* 0x000fcc00078e00ff */
[----:B------:R-:W-:-:S11]  /*2db0*/  DMUL R10, R30, R10 ;  /* 0x0000000a1e0a7228 */ /* 0x000fd60000000000 */
.L_x_27:
[----:B------:R-:W-:Y:S02]  /*2dc0*/  DFMA R28, R28, R10, R10 ;  /* 0x0000000a1c1c722b */ /* 0x000fe4000000000a */
[----:B------:R-:W-:-:S08]  /*2dd0*/  DSETP.NEU.AND P0, PT, |R10|, +INF , PT ;  /* 0x7ff000000a00742a */ /* 0x000fd00003f0d200 */
[----:B------:R-:W-:Y:S02]  /*2de0*/  FSEL R9, R10, R28, !P0 ;  /* 0x0000001c0a097208 */ /* 0x000fe40004000000 */
[----:B------:R-:W-:Y:S01]  /*2df0*/  FSEL R28, R11, R29, !P0 ;  /* 0x0000001d0b1c7208 */ /* 0x000fe20004000000 */
[----:B------:R-:W-:Y:S01]  /*2e00*/  IMAD.MOV.U32 R11, RZ, RZ, 0x0 ;  /* 0x00000000ff0b7424 */ /* 0x000fe200078e00ff */
[----:B------:R-:W-:-:S04]  /*2e10*/  MOV R10, R6 ;  /* 0x00000006000a7202 */ /* 0x000fc80000000f00 */
[----:B------:R-:W-:Y:S05]  /*2e20*/  RET.REL.NODEC R10 `(_Z9computeUVPfS_PKfS_S_iiddddd) ;  /* 0xffffffd00a747950 */ /* 0x000fea0003c3ffff */
.L_x_28:
[----:B------:R-:W-:-:S00]  /*2e30*/  BRA `(.L_x_28) ;  /* 0xfffffffc00fc7947 */ /* 0x000fc0000383ffff */
[----:B------:R-:W-:-:S00]  /*2e40*/  NOP ;  /* 0x0000000000007918 */ /* 0x000fc00000000000 */
        /* <DEDUP_REMOVED lines=11> */
.L_x_83:


//--------------------- .text._Z8computePPKfS0_PfS0_S1_iiidd --------------------------
	.section	.text._Z8computePPKfS0_PfS0_S1_iiidd,"ax",@progbits
	.align	128
        .global         _Z8computePPKfS0_PfS0_S1_iiidd
        .type           _Z8computePPKfS0_PfS0_S1_iiidd,@function
        .size           _Z8computePPKfS0_PfS0_S1_iiidd,(.L_x_85 - _Z8computePPKfS0_PfS0_S1_iiidd)
        .other          _Z8computePPKfS0_PfS0_S1_iiidd,@"STO_CUDA_ENTRY STV_DEFAULT"
_Z8computePPKfS0_PfS0_S1_iiidd:
.text._Z8computePPKfS0_PfS0_S1_iiidd:
        /* <DEDUP_REMOVED lines=14> */
[----:B------:R-:W0:Y:S08]  /*00e0*/  LDC R3, c[0x0][0x360] ;  /* 0x0000d800ff037b82 */ /* 0x000e300000000800 */
[----:B------:R-:W4:Y:S01]  /*00f0*/  LDC R4, c[0x0][0x3b0] ;  /* 0x0000ec00ff047b82 */ /* 0x000f220000000800 */
[----:B-1----:R-:W-:-:S02]  /*0100*/  VIADD R0, R6, 0xffffffff ;  /* 0xffffffff06007836 */ /* 0x002fc40000000000 */
[-C--:B------:R-:W-:Y:S02]  /*0110*/  IMAD R5, R6, R7.reuse, RZ ;  /* 0x0000000706057224 */ /* 0x080fe400078e02ff */
[----:B0-----:R-:W-:Y:S02]  /*0120*/  IMAD R2, R3, UR4, R16 ;  /* 0x0000000403027c24 */ /* 0x001fe4000f8e0210 */
[----:B------:R-:W-:-:S05]  /*0130*/  IMAD R3, R0, R7, RZ ;  /* 0x0000000700037224 */ /* 0x000fca00078e02ff */
[----:B------:R-:W-:Y:S02]  /*0140*/  ISETP.GT.AND P2, PT, R3, R2, PT ;  /* 0x000000020300720c */ /* 0x000fe40003f44270 */
[----:B----4-:R-:W-:Y:S02]  /*0150*/  ISETP.GE.AND P1, PT, R4, 0x1, PT ;  /* 0x000000010400780c */ /* 0x010fe40003f26270 */
[C---:B------:R-:W-:Y:S02]  /*0160*/  ISETP.LT.OR P2, PT, R2.reuse, R7, !P2 ;  /* 0x000000070200720c */ /* 0x040fe40005741670 */
[----:B------:R-:W-:-:S11]  /*0170*/  ISETP.GE.OR P1, PT, R2, R5, !P1 ;  /* 0x000000050200720c */ /* 0x000fd60004f26670 */
[----:B--23--:R-:W-:Y:S05]  /*0180*/  @P2 BRA `(.L_x_30) ;  /* 0x0000000000642947 */ /* 0x00cfea0003800000 */
[----:B------:R-:W-:Y:S02]  /*0190*/  IABS R9, R7 ;  /* 0x0000000700097213 */ /* 0x000fe40000000000 */
[----:B------:R-:W-:Y:S02]  /*01a0*/  ISETP.GE.AND P4, PT, R2, RZ, PT ;  /* 0x000000ff0200720c */ /* 0x000fe40003f86270 */
[----:B------:R-:W0:Y:S08]  /*01b0*/  I2F.RP R0, R9 ;  /* 0x0000000900007306 */ /* 0x000e300000209400 */
[----:B0-----:R-:W0:Y:S02]  /*01c0*/  MUFU.RCP R0, R0 ;  /* 0x0000000000007308 */ /* 0x001e240000001000 */
[----:B0-----:R-:W-:-:S06]  /*01d0*/  VIADD R4, R0, 0xffffffe ;  /* 0x0ffffffe00047836 */ /* 0x001fcc0000000000 */
[----:B------:R0:W1:Y:S02]  /*01e0*/  F2I.FTZ.U32.TRUNC.NTZ R5, R4 ;  /* 0x0000000400057305 */ /* 0x000064000021f000 */
[----:B0-----:R-:W-:Y:S02]  /*01f0*/  IMAD.MOV.U32 R4, RZ, RZ, RZ ;  /* 0x000000ffff047224 */ /* 0x001fe400078e00ff */
        /* <DEDUP_REMOVED lines=11> */
[----:B------:R-:W-:-:S04]  /*02b0*/  @!P3 IMAD.IADD R0, R0, 0x1, -R9 ;  /* 0x000000010000b824 */ /* 0x000fc800078e0a09 */
[----:B------:R-:W-:-:S04]  /*02c0*/  IMAD.MOV.U32 R5, RZ, RZ, R0 ;  /* 0x000000ffff057224 */ /* 0x000fc800078e0000 */
[----:B------:R-:W-:Y:S01]  /*02d0*/  @!P4 IMAD.MOV R5, RZ, RZ, -R5 ;  /* 0x000000ffff05c224 */ /* 0x000fe200078e0a05 */
[----:B------:R-:W-:-:S04]  /*02e0*/  @!P2 LOP3.LUT R5, RZ, R7, RZ, 0x33, !PT ;  /* 0x00000007ff05a212 */ /* 0x000fc800078e33ff */
[----:B------:R-:W-:-:S13]  /*02f0*/  ISETP.NE.AND P2, PT, R5, RZ, PT ;  /* 0x000000ff0500720c */ /* 0x000fda0003f45270 */
[----:B------:R-:W-:-:S05]  /*0300*/  @P2 VIADD R0, R7, 0xffffffff ;  /* 0xffffffff07002836 */ /* 0x000fca0000000000 */
[----:B------:R-:W-:-:S13]  /*0310*/  @P2 ISETP.EQ.AND P0, PT, R5, R0, PT ;  /* 0x000000000500220c */ /* 0x000fda0003f02270 */
.L_x_30:
[----:B------:R-:W-:Y:S05]  /*0320*/  BSYNC.RECONVERGENT B0 ;  /* 0x0000000000007941 */ /* 0x000fea0003800200 */
.L_x_29:
[----:B------:R-:W-:Y:S05]  /*0330*/  @P1 EXIT ;  /* 0x000000000000194d */ /* 0x000fea0003800000 */
[----:B------:R-:W0:Y:S01]  /*0340*/  LDC.64 R8, c[0x0][0x3c0] ;  /* 0x0000f000ff087b82 */ /* 0x000e220000000a00 */
[----:B------:R-:W1:Y:S01]  /*0350*/  S2R R5, SR_TID.Y ;  /* 0x0000000000057919 */ /* 0x000e620000002200 */
[----:B------:R-:W2:Y:S01]  /*0360*/  LDCU UR5, c[0x0][0x370] ;  /* 0x00006e00ff0577ac */ /* 0x000ea20008000800 */
[----:B------:R-:W-:Y:S01]  /*0370*/  IMAD.IADD R17, R2, 0x1, -R7 ;  /* 0x0000000102117824 */ /* 0x000fe200078e0a07 */
[----:B------:R-:W3:Y:S01]  /*0380*/  S2R R4, SR_TID.Z ;  /* 0x0000000000047919 */ /* 0x000ee20000002300 */
[----:B------:R-:W4:Y:S03]  /*0390*/  LDCU UR6, c[0x0][0x374] ;  /* 0x00006e80ff0677ac */ /* 0x000f260008000800 */
[----:B------:R-:W5:Y:S01]  /*03a0*/  LDC.64 R10, c[0x0][0x3b8] ;  /* 0x0000ee00ff0a7b82 */ /* 0x000f620000000a00 */
[----:B------:R-:W3:Y:S01]  /*03b0*/  LDCU UR7, c[0x0][0x378] ;  /* 0x00006f00ff0777ac */ /* 0x000ee20008000800 */
[----:B------:R-:W0:Y:S06]  /*03c0*/  LDCU.64 UR12, c[0x0][0x358] ;  /* 0x00006b00ff0c77ac */ /* 0x000e2c0008000a00 */
[----:B------:R-:W3:Y:S01]  /*03d0*/  S2UR UR8, SR_CTAID.Y ;  /* 0x00000000000879c3 */ /* 0x000ee20000002600 */
[----:B--2---:R-:W-:-:S07]  /*03e0*/  UIADD3 UR5, UPT, UPT, URZ, -UR5, URZ ;  /* 0x80000005ff057290 */ /* 0x004fce000fffe0ff */
[----:B------:R-:W2:Y:S01]  /*03f0*/  S2UR UR9, SR_CTAID.Z ;  /* 0x00000000000979c3 */ /* 0x000ea20000002700 */
[----:B0-----:R-:W-:Y:S01]  /*0400*/  DADD R8, R8, 2 ;  /* 0x4000000008087429 */ /* 0x001fe20000000000 */
[----:B----4-:R-:W-:-:S06]  /*0410*/  UIMAD UR6, UR5, UR6, URZ ;  /* 0x00000006050672a4 */ /* 0x010fcc000f8e02ff */
[----:B------:R-:W0:Y:S01]  /*0420*/  LDC.64 R12, c[0x0][0x3a0] ;  /* 0x0000e800ff0c7b82 */ /* 0x000e220000000a00 */
[----:B-----5:R-:W-:Y:S01]  /*0430*/  DADD R10, R10, 2 ;  /* 0x400000000a0a7429 */ /* 0x020fe20000000000 */
[----:B-1----:R-:W-:Y:S01]  /*0440*/  IMAD.IADD R5, R16, 0x1, R5 ;  /* 0x0000000110057824 */ /* 0x002fe200078e0205 */
[----:B------:R-:W-:-:S05]  /*0450*/  LOP3.LUT R6, R9, 0x7ff00000, RZ, 0xc0, !PT ;  /* 0x7ff0000009067812 */ /* 0x000fca00078ec0ff */
[----:B------:R-:W1:Y:S01]  /*0460*/  LDC.64 R14, c[0x0][0x390] ;  /* 0x0000e400ff0e7b82 */ /* 0x000e620000000a00 */
[----:B---3--:R-:W-:Y:S02]  /*0470*/  UIADD3 UR4, UPT, UPT, UR4, UR8, URZ ;  /* 0x0000000804047290 */ /* 0x008fe4000fffe0ff */
[----:B------:R-:W-:Y:S01]  /*0480*/  LOP3.LUT R7, R11, 0x7ff00000, RZ, 0xc0, !PT ;  /* 0x7ff000000b077812 */ /* 0x000fe200078ec0ff */
[----:B--2---:R-:W-:-:S04]  /*0490*/  UIADD3 UR9, UPT, UPT, -UR9, URZ, URZ ;  /* 0x000000ff09097290 */ /* 0x004fc8000fffe1ff */
[----:B------:R-:W-:Y:S02]  /*04a0*/  UISETP.NE.AND UP0, UPT, UR4, UR9, UPT ;  /* 0x000000090400728c */ /* 0x000fe4000bf05270 */
[----:B------:R-:W-:Y:S01]  /*04b0*/  UIMAD UR4, UR7, UR6, -0x7fffffff ;  /* 0x80000001070474a4 */ /* 0x000fe2000f8e0206 */
[----:B0-----:R-:W-:-:S03]  /*04c0*/  IMAD.WIDE R8, R2, 0x4, R12 ;  /* 0x0000000402087825 */ /* 0x001fc600078e020c */
[----:B------:R-:W-:Y:S01]  /*04d0*/  USEL UR5, UR4, 0x1, !UP0 ;  /* 0x0000000104057887 */ /* 0x000fe2000c000000 */
[C---:B------:R-:W-:Y:S02]  /*04e0*/  IMAD.WIDE R10, R17.reuse, 0x4, R12 ;  /* 0x00000004110a7825 */ /* 0x040fe400078e020c */
[----:B------:R-:W-:Y:S02]  /*04f0*/  UMOV UR4, URZ ;  /* 0x000000ff00047c82 */ /* 0x000fe40008000000 */
[----:B-1----:R-:W-:-:S04]  /*0500*/  IMAD.WIDE R12, R17, 0x4, R14 ;  /* 0x00000004110c7825 */ /* 0x002fc800078e020e */
[----:B------:R-:W-:-:S07]  /*0510*/  IMAD.WIDE R14, R2, 0x4, R14 ;  /* 0x00000004020e7825 */ /* 0x000fce00078e020e */
.L_x_46:
[----:B012---:R-:W2:Y:S01]  /*0520*/  LDG.E R17, desc[UR12][R14.64] ;  /* 0x0000000c0e117981 */ /* 0x007ea2000c1e1900 */
[----:B------:R-:W-:-:S04]  /*0530*/  UISETP.NE.U32.AND UP0, UPT, UR10, URZ, UPT ;  /* 0x000000ff0a00728c */ /* 0x000fc8000bf05070 */
[----:B------:R-:W-:Y:S01]  /*0540*/  UISETP.NE.AND.EX UP0, UPT, UR11, URZ, UPT, UP0 ;  /* 0x000000ff0b00728c */ /* 0x000fe2000bf05300 */
[----:B--2---:R0:W-:Y:S08]  /*0550*/  STG.E desc[UR12][R8.64], R17 ;  /* 0x0000001108007986 */ /* 0x0041f0000c10190c */
[----:B------:R-:W-:Y:S05]  /*0560*/  BRA.U !UP0, `(.L_x_31) ;  /* 0x0000000908e47547 */ /* 0x000fea000b800000 */
[----:B------:R-:W-:Y:S01]  /*0570*/  BAR.SYNC.DEFER_BLOCKING 0x0 ;  /* 0x0000000000007b1d */ /* 0x000fe20000010000 */
[----:B------:R-:W-:-:S13]  /*0580*/  LOP3.LUT P1, RZ, R5, R4, RZ, 0xfc, !PT ;  /* 0x0000000405ff7212 */ /* 0x000fda000782fcff */
[----:B------:R-:W-:Y:S05]  /*0590*/  @P1 BRA `(.L_x_32) ;  /* 0x00000000005c1947 */ /* 0x000fea0003800000 */
[----:B0-----:R-:W0:Y:S01]  /*05a0*/  S2R R17, SR_LANEID ;  /* 0x0000000000117919 */ /* 0x001e220000000000 */
[----:B------:R-:W-:Y:S01]  /*05b0*/  VOTEU.ANY UR6, UPT, PT ;  /* 0x0000000000067886 */ /* 0x000fe200038e0100 */
[----:B------:R-:W-:Y:S01]  /*05c0*/  IMAD.U32 R16, RZ, RZ, UR10 ;  /* 0x0000000aff107e24 */ /* 0x000fe2000f8e00ff */
[----:B------:R-:W-:Y:S08]  /*05d0*/  FLO.U32 R18, UR6 ;  /* 0x0000000600127d00 */ /* 0x000ff000080e0000 */
[----:B------:R-:W1:Y:S02]  /*05e0*/  POPC R0, UR6 ;  /* 0x0000000600007d09 */ /* 0x000e640008000000 */
[----:B-1----:R-:W-:Y:S01]  /*05f0*/  IMAD R19, R0, UR5, RZ ;  /* 0x0000000500137c24 */ /* 0x002fe2000f8e02ff */
[----:B0-----:R-:W-:Y:S01]  /*0600*/  ISETP.EQ.U32.AND P1, PT, R18, R17, PT ;  /* 0x000000111200720c */ /* 0x001fe20003f22070 */
[----:B------:R-:W-:-:S12]  /*0610*/  IMAD.U32 R17, RZ, RZ, UR11 ;  /* 0x0000000bff117e24 */ /* 0x000fd8000f8e00ff */
        /* <DEDUP_REMOVED lines=9> */
.L_x_33:
[----:B------:R-:W2:Y:S04]  /*06b0*/  LD.E.STRONG.GPU R19, desc[UR12][R16.64+0x4] ;  /* 0x0000040c10137980 */ /* 0x000ea8000c10f900 */
[----:B--2---:R-:W-:Y:S01]  /*06c0*/  CCTL.IVALL ;  /* 0x00000000ff00798f */ /* 0x004fe20002000000 */
[----:B------:R-:W-:Y:S05]  /*06d0*/  YIELD ;  /* 0x0000000000007946 */ /* 0x000fea0003800000 */
[----:B------:R-:W-:-:S04]  /*06e0*/  LOP3.LUT R19, R19, R0, RZ, 0x3c, !PT ;  /* 0x0000000013137212 */ /* 0x000fc800078e3cff */
[----:B------:R-:W-:-:S13]  /*06f0*/  ISETP.GT.AND P1, PT, R19, -0x1, PT ;  /* 0xffffffff1300780c */ /* 0x000fda0003f24270 */
[----:B------:R-:W-:Y:S05]  /*0700*/  @P1 BRA `(.L_x_33) ;  /* 0xfffffffc00e81947 */ /* 0x000fea000383ffff */
.L_x_32:
[----:B------:R-:W-:Y:S05]  /*0710*/  WARPSYNC.ALL ;  /* 0x0000000000007948 */ /* 0x000fea0003800000 */
[----:B------:R-:W-:Y:S06]  /*0720*/  BAR.SYNC.DEFER_BLOCKING 0x0 ;  /* 0x0000000000007b1d */ /* 0x000fec0000010000 */
[----:B------:R-:W-:Y:S04]  /*0730*/  BSSY.RECONVERGENT B0, `(.L_x_34) ;  /* 0x0000065000007945 */ /* 0x000fe80003800200 */
[----:B------:R-:W-:Y:S05]  /*0740*/  @P0 BRA `(.L_x_35) ;  /* 0x00000004008c0947 */ /* 0x000fea0003800000 */
[----:B------:R-:W1:Y:S01]  /*0750*/  LDC.64 R20, c[0x0][0x3b8] ;  /* 0x0000ee00ff147b82 */ /* 0x000e620000000a00 */
[----:B------:R-:W-:Y:S01]  /*0760*/  BSSY.RECONVERGENT B1, `(.L_x_36) ;  /* 0x0000016000017945 */ /* 0x000fe20003800200 */
[----:B------:R-:W-:-:S06]  /*0770*/  ISETP.NE.AND P5, PT, R6, 0x7ff00000, PT ;  /* 0x7ff000000600780c */ /* 0x000fcc0003fa5270 */
[----:B0-----:R-:W0:Y:S01]  /*0780*/  LDC.64 R16, c[0x0][0x3c0] ;  /* 0x0000f000ff107b82 */ /* 0x001e220000000a00 */
[C---:B-1----:R-:W-:Y:S02]  /*0790*/  DSETP.NEU.AND P3, PT, R20.reuse, 1, PT ;  /* 0x3ff000001400742a */ /* 0x042fe40003f6d000 */
[C---:B------:R-:W-:Y:S02]  /*07a0*/  DSETP.NEU.AND P2, PT, |R20|.reuse, +INF , PT ;  /* 0x7ff000001400742a */ /* 0x040fe40003f4d200 */
[C---:B------:R-:W-:Y:S02]  /*07b0*/  DSETP.NEU.AND P4, PT, R20.reuse, RZ, PT ;  /* 0x000000ff1400722a */ /* 0x040fe40003f8d000 */
[----:B------:R-:W-:Y:S01]  /*07c0*/  P2R R0, PR, RZ, 0x8 ;  /* 0x00000008ff007803 */ /* 0x000fe20000000000 */
[----:B------:R-:W-:Y:S01]  /*07d0*/  DSETP.NAN.AND P1, PT, R20, R20, PT ;  /* 0x000000141400722a */ /* 0x000fe20003f28000 */
[----:B------:R-:W-:Y:S01]  /*07e0*/  P2R R0, PR, RZ, 0x4 ;  /* 0x00000004ff007803 */ /* 0x000fe20000000000 */
[----:B0-----:R-:W-:Y:S01]  /*07f0*/  DADD R18, -RZ, |R16| ;  /* 0x00000000ff127229 */ /* 0x001fe20000000510 */
[----:B------:R-:W-:Y:S01]  /*0800*/  P2R R0, PR, RZ, 0x10 ;  /* 0x00000010ff007803 */ /* 0x000fe20000000000 */
[C---:B------:R-:W-:Y:S01]  /*0810*/  DSETP.NEU.AND P3, PT, R16.reuse, 1, PT ;  /* 0x3ff000001000742a */ /* 0x040fe20003f6d000 */
[----:B------:R-:W-:Y:S01]  /*0820*/  ISETP.NE.AND P4, PT, R7, 0x7ff00000, PT ;  /* 0x7ff000000700780c */ /* 0x000fe20003f85270 */
[----:B------:R-:W-:-:S04]  /*0830*/  DSETP.NEU.AND P2, PT, |R16|, +INF , PT ;  /* 0x7ff000001000742a */ /* 0x000fc80003f4d200 */
[----:B------:R-:W-:Y:S01]  /*0840*/  P2R R0, PR, RZ, 0x8 ;  /* 0x00000008ff007803 */ /* 0x000fe20000000000 */
[C---:B------:R-:W-:Y:S01]  /*0850*/  DSETP.NEU.AND P3, PT, R16.reuse, RZ, PT ;  /* 0x000000ff1000722a */ /* 0x040fe20003f6d000 */
[----:B------:R-:W-:Y:S01]  /*0860*/  P2R R0, PR, RZ, 0x4 ;  /* 0x00000004ff007803 */ /* 0x000fe20000000000 */
[----:B------:R-:W-:Y:S01]  /*0870*/  DSETP.NAN.AND P2, PT, R16, R16, PT ;  /* 0x000000101000722a */ /* 0x000fe20003f48000 */
[----:B------:R-:W-:Y:S01]  /*0880*/  IMAD.MOV.U32 R24, RZ, RZ, R18 ;  /* 0x000000ffff187224 */ /* 0x000fe200078e0012 */
[----:B------:R-:W-:Y:S01]  /*0890*/  MOV R0, 0x8c0 ;  /* 0x000008c000007802 */ /* 0x000fe20000000f00 */
[----:B------:R-:W-:-:S11]  /*08a0*/  IMAD.MOV.U32 R23, RZ, RZ, R19 ;  /* 0x000000ffff177224 */ /* 0x000fd600078e0013 */
[----:B------:R-:W-:Y:S05]  /*08b0*/  CALL.REL.NOINC `($_Z8computePPKfS0_PfS0_S1_iiidd$__internal_accurate_pow) ;  /* 0x0000000c00887944 */ /* 0x000fea0003c00000 */
[----:B------:R-:W-:Y:S05]  /*08c0*/  BSYNC.RECONVERGENT B1 ;  /* 0x0000000000017941 */ /* 0x000fea0003800200 */
.L_x_36:
[----:B------:R-:W0:Y:S01]  /*08d0*/  LDC R23, c[0x0][0x3ac] ;  /* 0x0000eb00ff177b82 */ /* 0x000e220000000800 */
[----:B------:R-:W2:Y:S01]  /*08e0*/  LDG.E R25, desc[UR12][R10.64] ;  /* 0x0000000c0a197981 */ /* 0x000ea2000c1e1900 */
[----:B------:R-:W1:Y:S01]  /*08f0*/  LDCU.64 UR6, c[0x0][0x3b8] ;  /* 0x00007700ff0677ac */ /* 0x000e620008000a00 */
[----:B------:R-:W-:Y:S01]  /*0900*/  FSEL R27, R28, RZ, P3 ;  /* 0x000000ff1c1b7208 */ /* 0x000fe20001800000 */
[----:B------:R-:W-:Y:S01]  /*0910*/  DSETP.NEU.AND P6, PT, |R16|, +INF , PT ;  /* 0x7ff000001000742a */ /* 0x000fe20003fcd200 */
[----:B------:R-:W-:-:S03]  /*0920*/  FSEL R29, R30, RZ, P3 ;  /* 0x000000ff1e1d7208 */ /* 0x000fc60001800000 */
[----:B------:R-:W3:Y:S01]  /*0930*/  LDC.64 R18, c[0x0][0x3c0] ;  /* 0x0000f000ff127b82 */ /* 0x000ee20000000a00 */
[----:B0-----:R-:W-:-:S06]  /*0940*/  IMAD.WIDE R22, R23, 0x4, R8 ;  /* 0x0000000417167825 */ /* 0x001fcc00078e0208 */
[----:B------:R0:W2:Y:S01]  /*0950*/  LDG.E R22, desc[UR12][R22.64] ;  /* 0x0000000c16167981 */ /* 0x0000a2000c1e1900 */
[----:B---3--:R-:W-:-:S10]  /*0960*/  DADD R18, R18, 2 ;  /* 0x4000000012127429 */ /* 0x008fd40000000000 */
[----:B------:R-:W-:Y:S02]  /*0970*/  FSEL R0, R18, R27, P2 ;  /* 0x0000001b12007208 */ /* 0x000fe40001000000 */
[----:B------:R-:W-:Y:S02]  /*0980*/  FSEL R18, R19, R29, P2 ;  /* 0x0000001d13127208 */ /* 0x000fe40001000000 */
[----:B------:R-:W-:Y:S02]  /*0990*/  @!P5 FSEL R27, R0, RZ, P6 ;  /* 0x000000ff001bd208 */ /* 0x000fe40003000000 */
[----:B------:R-:W-:Y:S01]  /*09a0*/  @!P5 FSEL R29, R18, +QNAN , P6 ;  /* 0x7ff00000121dd808 */ /* 0x000fe20003000000 */
[----:B------:R-:W-:Y:S02]  /*09b0*/  DSETP.NEU.AND P6, PT, R16, 1, PT ;  /* 0x3ff000001000742a */ /* 0x000fe40003fcd000 */
[----:B-1----:R-:W-:Y:S01]  /*09c0*/  DADD R18, -RZ, |UR6| ;  /* 0x40000006ff127e29 */ /* 0x002fe20008000100 */
[----:B------:R-:W-:Y:S01]  /*09d0*/  BSSY.RECONVERGENT B1, `(.L_x_37) ;  /* 0x0000009000017945 */ /* 0x000fe20003800200 */
[----:B------:R-:W-:-:S08]  /*09e0*/  MOV R0, 0xa60 ;  /* 0x00000a6000007802 */ /* 0x000fd00000000f00 */
[----:B------:R-:W-:Y:S01]  /*09f0*/  IMAD.MOV.U32 R24, RZ, RZ, R18 ;  /* 0x000000ffff187224 */ /* 0x000fe200078e0012 */
[----:B------:R-:W-:Y:S01]  /*0a00*/  FSEL R18, R27, RZ, P6 ;  /* 0x000000ff1b127208 */ /* 0x000fe20003000000 */
[----:B0-----:R-:W-:Y:S01]  /*0a10*/  IMAD.MOV.U32 R23, RZ, RZ, R19 ;  /* 0x000000ffff177224 */ /* 0x001fe200078e0013 */
[----:B------:R-:W-:Y:S01]  /*0a20*/  FSEL R19, R29, 1.875, P6 ;  /* 0x3ff000001d137808 */ /* 0x000fe20003000000 */
[----:B--2---:R-:W-:-:S04]  /*0a30*/  FADD R25, R22, R25 ;  /* 0x0000001916197221 */ /* 0x004fc80000000000 */
[----:B------:R0:W1:Y:S03]  /*0a40*/  F2F.F64.F32 R16, R25 ;  /* 0x0000001900107310 */ /* 0x0000660000201800 */
[----:B01----:R-:W-:Y:S05]  /*0a50*/  CALL.REL.NOINC `($_Z8computePPKfS0_PfS0_S1_iiidd$__internal_accurate_pow) ;  /* 0x0000000c00207944 */ /* 0x003fea0003c00000 */
[----:B------:R-:W-:Y:S05]  /*0a60*/  BSYNC.RECONVERGENT B1 ;  /* 0x0000000000017941 */ /* 0x000fea0003800200 */
.L_x_37:
[----:B------:R-:W0:Y:S01]  /*0a70*/  LDC.64 R24, c[0x0][0x398] ;  /* 0x0000e600ff187b82 */ /* 0x000e220000000a00 */
[----:B------:R-:W2:Y:S04]  /*0a80*/  LDG.E R26, desc[UR12][R8.64+0x4] ;  /* 0x0000040c081a7981 */ /* 0x000ea8000c1e1900 */
[----:B------:R-:W2:Y:S01]  /*0a90*/  LDG.E R27, desc[UR12][R8.64+-0x4] ;  /* 0xfffffc0c081b7981 */ /* 0x000ea2000c1e1900 */
[----:B------:R-:W-:Y:S02]  /*0aa0*/  DSETP.NEU.AND P2, PT, R20, RZ, PT ;  /* 0x000000ff1400722a */ /* 0x000fe40003f4d000 */
[----:B------:R-:W1:Y:S01]  /*0ab0*/  LDC.64 R22, c[0x0][0x3b8] ;  /* 0x0000ee00ff167b82 */ /* 0x000e620000000a00 */
[----:B0-----:R-:W-:-:S05]  /*0ac0*/  IMAD.WIDE R24, R2, 0x4, R24 ;  /* 0x0000000402187825 */ /* 0x001fca00078e0218 */
[----:B------:R0:W3:Y:S01]  /*0ad0*/  LDG.E R0, desc[UR12][R24.64] ;  /* 0x0000000c18007981 */ /* 0x0000e2000c1e1900 */
[----:B------:R-:W-:Y:S01]  /*0ae0*/  FSEL R29, R28, RZ, P2 ;  /* 0x000000ff1c1d7208 */ /* 0x000fe20001000000 */
[----:B------:R-:W-:Y:S01]  /*0af0*/  DSETP.NEU.AND P3, PT, |R20|, +INF , PT ;  /* 0x7ff000001400742a */ /* 0x000fe20003f6d200 */
[----:B------:R-:W-:Y:S01]  /*0b00*/  FSEL R31, R30, RZ, P2 ;  /* 0x000000ff1e1f7208 */ /* 0x000fe20001000000 */
[----:B-1----:R-:W-:Y:S01]  /*0b10*/  DADD R22, R22, 2 ;  /* 0x4000000016167429 */ /* 0x002fe20000000000 */
[----:B------:R-:W-:Y:S01]  /*0b20*/  BSSY.RECONVERGENT B1, `(.L_x_38) ;  /* 0x0000023000017945 */ /* 0x000fe20003800200 */
[----:B------:R-:W-:Y:S01]  /*0b30*/  DSETP.NEU.AND P2, PT, R20, 1, PT ;  /* 0x3ff000001400742a */ /* 0x000fe20003f4d000 */
[----:B0-----:R-:W-:-:S07]  /*0b40*/  IMAD.MOV.U32 R24, RZ, RZ, 0x1 ;  /* 0x00000001ff187424 */ /* 0x001fce00078e00ff */
[----:B------:R-:W-:Y:S02]  /*0b50*/  FSEL R22, R22, R29, P1 ;  /* 0x0000001d16167208 */ /* 0x000fe40000800000 */
[----:B------:R-:W-:Y:S02]  /*0b60*/  FSEL R23, R23, R31, P1 ;  /* 0x0000001f17177208 */ /* 0x000fe40000800000 */
[----:B------:R-:W-:Y:S02]  /*0b70*/  @!P4 FSEL R29, R22, RZ, P3 ;  /* 0x000000ff161dc208 */ /* 0x000fe40001800000 */
[----:B------:R-:W-:Y:S02]  /*0b80*/  @!P4 FSEL R31, R23, +QNAN , P3 ;  /* 0x7ff00000171fc808 */ /* 0x000fe40001800000 */
[----:B------:R-:W-:Y:S02]  /*0b90*/  FSEL R22, R29, RZ, P2 ;  /* 0x000000ff1d167208 */ /* 0x000fe40001000000 */
[----:B------:R-:W-:-:S06]  /*0ba0*/  FSEL R23, R31, 1.875, P2 ;  /* 0x3ff000001f177808 */ /* 0x000fcc0001000000 */
[----:B------:R-:W-:-:S08]  /*0bb0*/  DADD R20, R18, R22 ;  /* 0x0000000012147229 */ /* 0x000fd00000000016 */
[----:B------:R-:W-:-:S06]  /*0bc0*/  DADD R20, R20, R20 ;  /* 0x0000000014147229 */ /* 0x000fcc0000000014 */
[----:B------:R-:W0:Y:S02]  /*0bd0*/  MUFU.RCP64H R25, R21 ;  /* 0x0000001500197308 */ /* 0x000e240000001800 */
[----:B0-----:R-:W-:-:S08]  /*0be0*/  DFMA R30, -R20, R24, 1 ;  /* 0x3ff00000141e742b */ /* 0x001fd00000000118 */
[----:B------:R-:W-:-:S08]  /*0bf0*/  DFMA R30, R30, R30, R30 ;  /* 0x0000001e1e1e722b */ /* 0x000fd0000000001e */
[----:B------:R-:W-:-:S08]  /*0c00*/  DFMA R30, R24, R30, R24 ;  /* 0x0000001e181e722b */ /* 0x000fd00000000018 */
[----:B------:R-:W-:-:S08]  /*0c10*/  DFMA R24, -R20, R30, 1 ;  /* 0x3ff000001418742b */ /* 0x000fd0000000011e */
[----:B------:R-:W-:Y:S01]  /*0c20*/  DFMA R24, R30, R24, R30 ;  /* 0x000000181e18722b */ /* 0x000fe2000000001e */
[----:B--2---:R-:W-:-:S04]  /*0c30*/  FADD R32, R26, R27 ;  /* 0x0000001b1a207221 */ /* 0x004fc80000000000 */
[----:B------:R-:W0:Y:S02]  /*0c40*/  F2F.F64.F32 R26, R32 ;  /* 0x00000020001a7310 */ /* 0x000e240000201800 */
[----:B0-----:R-:W-:-:S06]  /*0c50*/  DMUL R26, R22, R26 ;  /* 0x0000001a161a7228 */ /* 0x001fcc0000000000 */
[----:B---3--:R-:W0:Y:S02]  /*0c60*/  F2F.F64.F32 R28, R0 ;  /* 0x00000000001c7310 */ /* 0x008e240000201800 */
[----:B------:R-:W-:Y:S02]  /*0c70*/  DFMA R16, R18, R16, R26 ;  /* 0x000000101210722b */ /* 0x000fe4000000001a */
[----:B0-----:R-:W-:-:S08]  /*0c80*/  DMUL R22, R22, R28 ;  /* 0x0000001c16167228 */ /* 0x001fd00000000000 */
[----:B------:R-:W-:-:S08]  /*0c90*/  DFMA R22, -R18, R22, R16 ;  /* 0x000000161216722b */ /* 0x000fd00000000110 */
[----:B------:R-:W-:Y:S02]  /*0ca0*/  DMUL R16, R22, R24 ;  /* 0x0000001816107228 */ /* 0x000fe40000000000 */
[----:B------:R-:W-:-:S06]  /*0cb0*/  FSETP.GEU.AND P2, PT, |R23|, 6.5827683646048100446e-37, PT ;  /* 0x036000001700780b */ /* 0x000fcc0003f4e200 */
[----:B------:R-:W-:-:S08]  /*0cc0*/  DFMA R18, -R20, R16, R22 ;  /* 0x000000101412722b */ /* 0x000fd00000000116 */
[----:B------:R-:W-:-:S10]  /*0cd0*/  DFMA R16, R24, R18, R16 ;  /* 0x000000121810722b */ /* 0x000fd40000000010 */
[----:B------:R-:W-:-:S05]  /*0ce0*/  FFMA R0, RZ, R21, R17 ;  /* 0x00000015ff007223 */ /* 0x000fca0000000011 */
[----:B------:R-:W-:-:S13]  /*0cf0*/  FSETP.GT.AND P1, PT, |R0|, 1.469367938527859385e-39, PT ;  /* 0x001000000000780b */ /* 0x000fda0003f24200 */
[----:B------:R-:W-:Y:S05]  /*0d00*/  @P1 BRA P2, `(.L_x_39) ;  /* 0x0000000000101947 */ /* 0x000fea0001000000 */
[----:B------:R-:W-:-:S07]  /*0d10*/  MOV R0, 0xd30 ;  /* 0x00000d3000007802 */ /* 0x000fce0000000f00 */
[----:B------:R-:W-:Y:S05]  /*0d20*/  CALL.REL.NOINC `($__internal_1_$__cuda_sm20_div_rn_f64_full) ;  /* 0x0000000000f87944 */ /* 0x000fea0003c00000 */
[----:B------:R-:W-:Y:S02]  /*0d30*/  IMAD.MOV.U32 R16, RZ, RZ, R24 ;  /* 0x000000ffff107224 */ /* 0x000fe400078e0018 */
[----:B------:R-:W-:-:S07]  /*0d40*/  IMAD.MOV.U32 R17, RZ, RZ, R25 ;  /* 0x000000ffff117224 */ /* 0x000fce00078e0019 */
.L_x_39:
[----:B------:R-:W-:Y:S05]  /*0d50*/  BSYNC.RECONVERGENT B1 ;  /* 0x0000000000017941 */ /* 0x000fea0003800200 */
.L_x_38:
[----:B------:R-:W0:Y:S02]  /*0d60*/  F2F.F32.F64 R17, R16 ;  /* 0x0000001000117310 */ /* 0x000e240000301000 */
[----:B0-----:R1:W-:Y:S02]  /*0d70*/  STG.E desc[UR12][R14.64], R17 ;  /* 0x000000110e007986 */ /* 0x0013e4000c10190c */
.L_x_35:
[----:B------:R-:W-:Y:S05]  /*0d80*/  BSYNC.RECONVERGENT B0 ;  /* 0x0000000000007941 */ /* 0x000fea0003800200 */
.L_x_34:
[----:B------:R-:W-:Y:S06]  /*0d90*/  BAR.SYNC.DEFER_BLOCKING 0x0 ;  /* 0x0000000000007b1d */ /* 0x000fec0000010000 */
[----:B------:R-:W-:Y:S04]  /*0da0*/  BSSY.RECONVERGENT B0, `(.L_x_40) ;  /* 0x000002f000007945 */ /* 0x000fe80003800200 */
[----:B------:R-:W-:Y:S05]  /*0db0*/  @!P0 BRA `(.L_x_41) ;  /* 0x0000000000b48947 */ /* 0x000fea0003800000 */
[----:B------:R-:W2:Y:S01]  /*0dc0*/  LDC R21, c[0x0][0x3ac] ;  /* 0x0000eb00ff157b82 */ /* 0x000ea20000000800 */
[----:B------:R-:W-:Y:S01]  /*0dd0*/  BSSY.RECONVERGENT B1, `(.L_x_42) ;  /* 0x0000007000017945 */ /* 0x000fe20003800200 */
[----:B------:R-:W-:Y:S02]  /*0de0*/  ISETP.GT.AND P2, PT, R3, R2, PT ;  /* 0x000000020300720c */ /* 0x000fe40003f44270 */
[----:B--2---:R-:W-:-:S13]  /*0df0*/  ISETP.GE.AND P1, PT, R2, R21, PT ;  /* 0x000000150200720c */ /* 0x004fda0003f26270 */
[----:B------:R-:W-:Y:S05]  /*0e00*/  @P1 BRA `(.L_x_43) ;  /* 0x00000000000c1947 */ /* 0x000fea0003800000 */
[----:B01----:R-:W-:-:S06]  /*0e10*/  IMAD.WIDE R16, R21, 0x4, R14 ;  /* 0x0000000415107825 */ /* 0x003fcc00078e020e */
[----:B------:R-:W2:Y:S04]  /*0e20*/  LDG.E R17, desc[UR12][R16.64] ;  /* 0x0000000c10117981 */ /* 0x000ea8000c1e1900 */
[----:B--2---:R2:W-:Y:S02]  /*0e30*/  STG.E desc[UR12][R14.64], R17 ;  /* 0x000000110e007986 */ /* 0x0045e4000c10190c */
.L_x_43:
[----:B------:R-:W-:Y:S05]  /*0e40*/  BSYNC.RECONVERGENT B1 ;  /* 0x0000000000017941 */ /* 0x000fea0003800200 */
.L_x_42:
[----:B------:R-:W3:Y:S01]  /*0e50*/  @!P2 LDG.E R19, desc[UR12][R12.64] ;  /* 0x0000000c0c13a981 */ /* 0x000ee2000c1e1900 */
[----:B------:R-:W-:Y:S01]  /*0e60*/  IABS R0, R21 ;  /* 0x0000001500007213 */ /* 0x000fe20000000000 */
[----:B------:R-:W-:Y:S01]  /*0e70*/  BSSY.RECONVERGENT B1, `(.L_x_44) ;  /* 0x000001e000017945 */ /* 0x000fe20003800200 */
[----:B------:R-:W-:Y:S02]  /*0e80*/  IABS R20, R2 ;  /* 0x0000000200147213 */ /* 0x000fe40000000000 */
[----:B------:R-:W4:Y:S01]  /*0e90*/  I2F.RP R18, R0 ;  /* 0x0000000000127306 */ /* 0x000f220000209400 */
[----:B------:R-:W-:Y:S02]  /*0ea0*/  ISETP.GE.AND P3, PT, R2, RZ, PT ;  /* 0x000000ff0200720c */ /* 0x000fe40003f66270 */
[----:B------:R-:W-:-:S05]  /*0eb0*/  ISETP.NE.AND P4, PT, R21, RZ, PT ;  /* 0x000000ff1500720c */ /* 0x000fca0003f85270 */
[----:B----4-:R-:W4:Y:S02]  /*0ec0*/  MUFU.RCP R18, R18 ;  /* 0x0000001200127308 */ /* 0x010f240000001000 */
[----:B----4-:R-:W-:-:S06]  /*0ed0*/  VIADD R16, R18, 0xffffffe ;  /* 0x0ffffffe12107836 */ /* 0x010fcc0000000000 */
[----:B012---:R0:W1:Y:S02]  /*0ee0*/  F2I.FTZ.U32.TRUNC.NTZ R17, R16 ;  /* 0x0000001000117305 */ /* 0x007064000021f000 */
[----:B0-----:R-:W-:Y:S02]  /*0ef0*/  IMAD.MOV.U32 R16, RZ, RZ, RZ ;  /* 0x000000ffff107224 */ /* 0x001fe400078e00ff */
[----:B-1----:R-:W-:-:S04]  /*0f00*/  IMAD.MOV R23, RZ, RZ, -R17 ;  /* 0x000000ffff177224 */ /* 0x002fc800078e0a11 */
[----:B------:R-:W-:-:S04]  /*0f10*/  IMAD R23, R23, R0, RZ ;  /* 0x0000000017177224 */ /* 0x000fc800078e02ff */
[----:B------:R-:W-:-:S04]  /*0f20*/  IMAD.HI.U32 R23, R17, R23, R16 ;  /* 0x0000001711177227 */ /* 0x000fc800078e0010 */
[----:B------:R-:W-:-:S04]  /*0f30*/  IMAD.MOV.U32 R17, RZ, RZ, R20 ;  /* 0x000000ffff117224 */ /* 0x000fc800078e0014 */
[----:B------:R-:W-:-:S04]  /*0f40*/  IMAD.HI.U32 R23, R23, R17, RZ ;  /* 0x0000001117177227 */ /* 0x000fc800078e00ff */
[----:B------:R-:W-:-:S04]  /*0f50*/  IMAD.MOV R23, RZ, RZ, -R23 ;  /* 0x000000ffff177224 */ /* 0x000fc800078e0a17 */
[----:B------:R-:W-:-:S05]  /*0f60*/  IMAD R17, R0, R23, R17 ;  /* 0x0000001700117224 */ /* 0x000fca00078e0211 */
[----:B------:R-:W-:-:S13]  /*0f70*/  ISETP.GT.U32.AND P1, PT, R0, R17, PT ;  /* 0x000000110000720c */ /* 0x000fda0003f24070 */
[----:B------:R-:W-:-:S05]  /*0f80*/  @!P1 IMAD.IADD R17, R17, 0x1, -R0 ;  /* 0x0000000111119824 */ /* 0x000fca00078e0a00 */
[----:B------:R-:W-:-:S13]  /*0f90*/  ISETP.GT.U32.AND P1, PT, R0, R17, PT ;  /* 0x000000110000720c */ /* 0x000fda0003f24070 */
[----:B------:R-:W-:-:S04]  /*0fa0*/  @!P1 IMAD.IADD R17, R17, 0x1, -R0 ;  /* 0x0000000111119824 */ /* 0x000fc800078e0a00 */
[----:B------:R-:W-:-:S04]  /*0fb0*/  IMAD.MOV.U32 R0, RZ, RZ, R17 ;  /* 0x000000ffff007224 */ /* 0x000fc800078e0011 */
[----:B------:R-:W-:Y:S01]  /*0fc0*/  @!P3 IMAD.MOV R0, RZ, RZ, -R0 ;  /* 0x000000ffff00b224 */ /* 0x000fe200078e0a00 */
[----:B------:R-:W-:Y:S01]  /*0fd0*/  @!P4 LOP3.LUT R0, RZ, R21, RZ, 0x33, !PT ;  /* 0x00000015ff00c212 */ /* 0x000fe200078e33ff */
[----:B------:R-:W-:-:S03]  /*0fe0*/  VIADD R21, R21, 0xffffffff ;  /* 0xffffffff15157836 */ /* 0x000fc60000000000 */
[C---:B------:R-:W-:Y:S01]  /*0ff0*/  ISETP.NE.AND P1, PT, R0.reuse, RZ, PT ;  /* 0x000000ff0000720c */ /* 0x040fe20003f25270 */
[----:B---3--:R0:W-:Y:S01]  /*1000*/  @!P2 STG.E desc[UR12][R14.64], R19 ;  /* 0x000000130e00a986 */ /* 0x0081e2000c10190c */
[----:B------:R-:W-:-:S11]  /*1010*/  ISETP.NE.AND P2, PT, R0, R21, PT ;  /* 0x000000150000720c */ /* 0x000fd60003f45270 */
[----:B------:R-:W-:Y:S05]  /*1020*/  @P1 BRA `(.L_x_45) ;  /* 0x0000000000081947 */ /* 0x000fea0003800000 */
[----:B------:R-:W2:Y:S04]  /*1030*/  LDG.E R17, desc[UR12][R14.64+0x4] ;  /* 0x0000040c0e117981 */ /* 0x000ea8000c1e1900 */
[----:B--2---:R1:W-:Y:S02]  /*1040*/  STG.E desc[UR12][R14.64], R17 ;  /* 0x000000110e007986 */ /* 0x0043e4000c10190c */
.L_x_45:
[----:B------:R-:W-:Y:S05]  /*1050*/  BSYNC.RECONVERGENT B1 ;  /* 0x0000000000017941 */ /* 0x000fea0003800200 */
.L_x_44:
[----:B------:R-:W-:Y:S05]  /*1060*/  @P2 BRA `(.L_x_41) ;  /* 0x0000000000082947 */ /* 0x000fea0003800000 */
[----:B-1----:R-:W2:Y:S04]  /*1070*/  LDG.E R17, desc[UR12][R14.64+-0x4] ;  /* 0xfffffc0c0e117981 */ /* 0x002ea8000c1e1900 */
[----:B--2---:R2:W-:Y:S02]  /*1080*/  STG.E desc[UR12][R14.64], R17 ;  /* 0x000000110e007986 */ /* 0x0045e4000c10190c */
.L_x_41:
[----:B------:R-:W-:Y:S05]  /*1090*/  BSYNC.RECONVERGENT B0 ;  /* 0x0000000000007941 */ /* 0x000fea0003800200 */
.L_x_40:
[----:B------:R-:W3:Y:S01]  /*10a0*/  LDCU UR6, c[0x0][0x3b0] ;  /* 0x00007600ff0677ac */ /* 0x000ee20008000800 */
[----:B------:R-:W-:-:S04]  /*10b0*/  UIADD3 UR4, UPT, UPT, UR4, 0x1, URZ ;  /* 0x0000000104047890 */ /* 0x000fc8000fffe0ff */
[----:B---3--:R-:W-:Y:S01]  /*10c0*/  UISETP.NE.AND UP0, UPT, UR4, UR6, UPT ;  /* 0x000000060400728c */ /* 0x008fe2000bf05270 */
[----:B------:R-:W-:Y:S08]  /*10d0*/  BAR.SYNC.DEFER_BLOCKING 0x0 ;  /* 0x0000000000007b1d */ /* 0x000ff00000010000 */
[----:B------:R-:W-:Y:S05]  /*10e0*/  BRA.U UP0, `(.L_x_46) ;  /* 0xfffffff5000c7547 */ /* 0x000fea000b83ffff */
[----:B------:R-:W-:Y:S05]  /*10f0*/  EXIT ;  /* 0x000000000000794d */ /* 0x000fea0003800000 */
.L_x_31:
[----:B0-----:R-:W-:Y:S05]  /*1100*/  BPT.TRAP 0x1 ;  /* 0x000000040000795c */ /* 0x001fea0000300000 */
        .weak           $__internal_1_$__cuda_sm20_div_rn_f64_full
        .type           $__internal_1_$__cuda_sm20_div_rn_f64_full,@function
        .size           $__internal_1_$__cuda_sm20_div_rn_f64_full,($_Z8computePPKfS0_PfS0_S1_iiidd$__internal_accurate_pow - $__internal_1_$__cuda_sm20_div_rn_f64_full)
$__internal_1_$__cuda_sm20_div_rn_f64_full:
[C---:B------:R-:W-:Y:S01]  /*1110*/  FSETP.GEU.AND P1, PT, |R21|.reuse, 1.469367938527859385e-39, PT ;  /* 0x001000001500780b */ /* 0x040fe20003f2e200 */
[--C-:B------:R-:W-:Y:S01]  /*1120*/  IMAD.MOV.U32 R18, RZ, RZ, R20.reuse ;  /* 0x000000ffff127224 */ /* 0x100fe200078e0014 */
[----:B------:R-:W-:Y:S01]  /*1130*/  LOP3.LUT R16, R21, 0x800fffff, RZ, 0xc0, !PT ;  /* 0x800fffff15107812 */ /* 0x000fe200078ec0ff */
[----:B------:R-:W-:Y:S01]  /*1140*/  IMAD.MOV.U32 R19, RZ, RZ, R21 ;  /* 0x000000ffff137224 */ /* 0x000fe200078e0015 */
[C---:B------:R-:W-:Y:S01]  /*1150*/  FSETP.GEU.AND P3, PT, |R23|.reuse, 1.469367938527859385e-39, PT ;  /* 0x001000001700780b */ /* 0x040fe20003f6e200 */
[----:B------:R-:W-:Y:S01]  /*1160*/  IMAD.MOV.U32 R26, RZ, RZ, 0x1 ;  /* 0x00000001ff1a7424 */ /* 0x000fe200078e00ff */
[----:B------:R-:W-:Y:S01]  /*1170*/  LOP3.LUT R17, R16, 0x3ff00000, RZ, 0xfc, !PT ;  /* 0x3ff0000010117812 */ /* 0x000fe200078efcff */
[----:B------:R-:W-:Y:S01]  /*1180*/  IMAD.MOV.U32 R16, RZ, RZ, R20 ;  /* 0x000000ffff107224 */ /* 0x000fe200078e0014 */
[----:B------:R-:W-:Y:S01]  /*1190*/  LOP3.LUT R24, R23, 0x7ff00000, RZ, 0xc0, !PT ;  /* 0x7ff0000017187812 */ /* 0x000fe200078ec0ff */
[----:B------:R-:W-:Y:S01]  /*11a0*/  IMAD.MOV.U32 R20, RZ, RZ, R22 ;  /* 0x000000ffff147224 */ /* 0x000fe200078e0016 */
[----:B------:R-:W-:Y:S01]  /*11b0*/  LOP3.LUT R32, R21, 0x7ff00000, RZ, 0xc0, !PT ;  /* 0x7ff0000015207812 */ /* 0x000fe200078ec0ff */
[----:B------:R-:W-:Y:S02]  /*11c0*/  BSSY.RECONVERGENT B2, `(.L_x_47) ;  /* 0x000004e000027945 */ /* 0x000fe40003800200 */
[----:B------:R-:W-:Y:S01]  /*11d0*/  @!P1 DMUL R16, R18, 8.98846567431157953865e+307 ;  /* 0x7fe0000012109828 */ /* 0x000fe20000000000 */
[----:B------:R-:W-:Y:S01]  /*11e0*/  ISETP.GE.U32.AND P2, PT, R24, R32, PT ;  /* 0x000000201800720c */ /* 0x000fe20003f46070 */
[----:B------:R-:W-:-:S02]  /*11f0*/  IMAD.MOV.U32 R33, RZ, RZ, R24 ;  /* 0x000000ffff217224 */ /* 0x000fc400078e0018 */
[----:B------:R-:W-:Y:S02]  /*1200*/  @!P3 LOP3.LUT R25, R19, 0x7ff00000, RZ, 0xc0, !PT ;  /* 0x7ff000001319b812 */ /* 0x000fe400078ec0ff */
[----:B------:R-:W0:Y:S02]  /*1210*/  MUFU.RCP64H R27, R17 ;  /* 0x00000011001b7308 */ /* 0x000e240000001800 */
[----:B------:R-:W-:Y:S01]  /*1220*/  @!P3 ISETP.GE.U32.AND P4, PT, R24, R25, PT ;  /* 0x000000191800b20c */ /* 0x000fe20003f86070 */
[----:B------:R-:W-:Y:S01]  /*1230*/  IMAD.MOV.U32 R25, RZ, RZ, 0x1ca00000 ;  /* 0x1ca00000ff197424 */ /* 0x000fe200078e00ff */
[----:B------:R-:W-:-:S04]  /*1240*/  @!P1 LOP3.LUT R32, R17, 0x7ff00000, RZ, 0xc0, !PT ;  /* 0x7ff0000011209812 */ /* 0x000fc800078ec0ff */
[C---:B------:R-:W-:Y:S01]  /*1250*/  @!P3 SEL R31, R25.reuse, 0x63400000, !P4 ;  /* 0x63400000191fb807 */ /* 0x040fe20006000000 */
[----:B------:R-:W-:Y:S01]  /*1260*/  VIADD R34, R32, 0xffffffff ;  /* 0xffffffff20227836 */ /* 0x000fe20000000000 */
[----:B------:R-:W-:Y:S02]  /*1270*/  SEL R21, R25, 0x63400000, !P2 ;  /* 0x6340000019157807 */ /* 0x000fe40005000000 */
[--C-:B------:R-:W-:Y:S02]  /*1280*/  @!P3 LOP3.LUT R31, R31, 0x80000000, R23.reuse, 0xf8, !PT ;  /* 0x800000001f1fb812 */ /* 0x100fe400078ef817 */
[----:B------:R-:W-:Y:S01]  /*1290*/  LOP3.LUT R21, R21, 0x800fffff, R23, 0xf8, !PT ;  /* 0x800fffff15157812 */ /* 0x000fe200078ef817 */
[----:B0-----:R-:W-:-:S08]  /*12a0*/  DFMA R28, R26, -R16, 1 ;  /* 0x3ff000001a1c742b */ /* 0x001fd00000000810 */
[----:B------:R-:W-:-:S08]  /*12b0*/  DFMA R28, R28, R28, R28 ;  /* 0x0000001c1c1c722b */ /* 0x000fd0000000001c */
[----:B------:R-:W-:Y:S01]  /*12c0*/  DFMA R26, R26, R28, R26 ;  /* 0x0000001c1a1a722b */ /* 0x000fe2000000001a */
[----:B------:R-:W-:Y:S01]  /*12d0*/  @!P3 LOP3.LUT R29, R31, 0x100000, RZ, 0xfc, !PT ;  /* 0x001000001f1db812 */ /* 0x000fe200078efcff */
[----:B------:R-:W-:-:S06]  /*12e0*/  @!P3 IMAD.MOV.U32 R28, RZ, RZ, RZ ;  /* 0x000000ffff1cb224 */ /* 0x000fcc00078e00ff */
[----:B------:R-:W-:Y:S02]  /*12f0*/  DFMA R30, R26, -R16, 1 ;  /* 0x3ff000001a1e742b */ /* 0x000fe40000000810 */
[----:B------:R-:W-:-:S06]  /*1300*/  @!P3 DFMA R20, R20, 2, -R28 ;  /* 0x400000001414b82b */ /* 0x000fcc000000081c */
[----:B------:R-:W-:-:S04]  /*1310*/  DFMA R26, R26, R30, R26 ;  /* 0x0000001e1a1a722b */ /* 0x000fc8000000001a */
[----:B------:R-:W-:-:S04]  /*1320*/  @!P3 LOP3.LUT R33, R21, 0x7ff00000, RZ, 0xc0, !PT ;  /* 0x7ff000001521b812 */ /* 0x000fc800078ec0ff */
[----:B------:R-:W-:Y:S01]  /*1330*/  DMUL R28, R26, R20 ;  /* 0x000000141a1c7228 */ /* 0x000fe20000000000 */
[----:B------:R-:W-:-:S05]  /*1340*/  VIADD R30, R33, 0xffffffff ;  /* 0xffffffff211e7836 */ /* 0x000fca0000000000 */
[----:B------:R-:W-:Y:S02]  /*1350*/  ISETP.GT.U32.AND P1, PT, R30, 0x7feffffe, PT ;  /* 0x7feffffe1e00780c */ /* 0x000fe40003f24070 */
[----:B------:R-:W-:Y:S02]  /*1360*/  DFMA R30, R28, -R16, R20 ;  /* 0x800000101c1e722b */ /* 0x000fe40000000014 */
[----:B------:R-:W-:-:S06]  /*1370*/  ISETP.GT.U32.OR P1, PT, R34, 0x7feffffe, P1 ;  /* 0x7feffffe2200780c */ /* 0x000fcc0000f24470 */
[----:B------:R-:W-:-:S07]  /*1380*/  DFMA R26, R26, R30, R28 ;  /* 0x0000001e1a1a722b */ /* 0x000fce000000001c */
[----:B------:R-:W-:Y:S05]  /*1390*/  @P1 BRA `(.L_x_48) ;  /* 0x00000000006c1947 */ /* 0x000fea0003800000 */
[----:B------:R-:W-:-:S04]  /*13a0*/  LOP3.LUT R23, R19, 0x7ff00000, RZ, 0xc0, !PT ;  /* 0x7ff0000013177812 */ /* 0x000fc800078ec0ff */
[CC--:B------:R-:W-:Y:S02]  /*13b0*/  VIADDMNMX R22, R24.reuse, -R23.reuse, 0xb9600000, !PT ;  /* 0xb960000018167446 */ /* 0x0c0fe40007800917 */
[----:B------:R-:W-:Y:S02]  /*13c0*/  ISETP.GE.U32.AND P1, PT, R24, R23, PT ;  /* 0x000000171800720c */ /* 0x000fe40003f26070 */
[----:B------:R-:W-:Y:S02]  /*13d0*/  VIMNMX R22, PT, PT, R22, 0x46a00000, PT ;  /* 0x46a0000016167848 */ /* 0x000fe40003fe0100 */
[----:B------:R-:W-:-:S05]  /*13e0*/  SEL R25, R25, 0x63400000, !P1 ;  /* 0x6340000019197807 */ /* 0x000fca0004800000 */
[----:B------:R-:W-:Y:S02]  /*13f0*/  IMAD.IADD R28, R22, 0x1, -R25 ;  /* 0x00000001161c7824 */ /* 0x000fe400078e0a19 */
[----:B------:R-:W-:Y:S02]  /*1400*/  IMAD.MOV.U32 R22, RZ, RZ, RZ ;  /* 0x000000ffff167224 */ /* 0x000fe400078e00ff */
[----:B------:R-:W-:-:S06]  /*1410*/  VIADD R23, R28, 0x7fe00000 ;  /* 0x7fe000001c177836 */ /* 0x000fcc0000000000 */
[----:B------:R-:W-:-:S10]  /*1420*/  DMUL R24, R26, R22 ;  /* 0x000000161a187228 */ /* 0x000fd40000000000 */
[----:B------:R-:W-:-:S13]  /*1430*/  FSETP.GTU.AND P1, PT, |R25|, 1.469367938527859385e-39, PT ;  /* 0x001000001900780b */ /* 0x000fda0003f2c200 */
[----:B------:R-:W-:Y:S05]  /*1440*/  @P1 BRA `(.L_x_49) ;  /* 0x0000000000941947 */ /* 0x000fea0003800000 */
[----:B------:R-:W-:Y:S01]  /*1450*/  DFMA R16, R26, -R16, R20 ;  /* 0x800000101a10722b */ /* 0x000fe20000000014 */
[----:B------:R-:W-:-:S09]  /*1460*/  IMAD.MOV.U32 R22, RZ, RZ, RZ ;  /* 0x000000ffff167224 */ /* 0x000fd200078e00ff */
[C---:B------:R-:W-:Y:S02]  /*1470*/  FSETP.NEU.AND P1, PT, R17.reuse, RZ, PT ;  /* 0x000000ff1100720b */ /* 0x040fe40003f2d000 */
[----:B------:R-:W-:-:S04]  /*1480*/  LOP3.LUT R19, R17, 0x80000000, R19, 0x48, !PT ;  /* 0x8000000011137812 */ /* 0x000fc800078e4813 */
[----:B------:R-:W-:-:S07]  /*1490*/  LOP3.LUT R23, R19, R23, RZ, 0xfc, !PT ;  /* 0x0000001713177212 */ /* 0x000fce00078efcff */
[----:B------:R-:W-:Y:S05]  /*14a0*/  @!P1 BRA `(.L_x_49) ;  /* 0x00000000007c9947 */ /* 0x000fea0003800000 */
[----:B------:R-:W-:Y:S01]  /*14b0*/  IMAD.MOV R17, RZ, RZ, -R28 ;  /* 0x000000ffff117224 */ /* 0x000fe200078e0a1c */
[----:B------:R-:W-:Y:S01]  /*14c0*/  DMUL.RP R22, R26, R22 ;  /* 0x000000161a167228 */ /* 0x000fe20000008000 */
[----:B------:R-:W-:-:S06]  /*14d0*/  IMAD.MOV.U32 R16, RZ, RZ, RZ ;  /* 0x000000ffff107224 */ /* 0x000fcc00078e00ff */
[----:B------:R-:W-:-:S03]  /*14e0*/  DFMA R16, R24, -R16, R26 ;  /* 0x800000101810722b */ /* 0x000fc6000000001a */
[----:B------:R-:W-:-:S03]  /*14f0*/  LOP3.LUT R19, R23, R19, RZ, 0x3c, !PT ;  /* 0x0000001317137212 */ /* 0x000fc600078e3cff */
[----:B------:R-:W-:-:S04]  /*1500*/  IADD3 R16, PT, PT, -R28, -0x43300000, RZ ;  /* 0xbcd000001c107810 */ /* 0x000fc80007ffe1ff */
[----:B------:R-:W-:-:S04]  /*1510*/  FSETP.NEU.AND P1, PT, |R17|, R16, PT ;  /* 0x000000101100720b */ /* 0x000fc80003f2d200 */
[----:B------:R-:W-:Y:S02]  /*1520*/  FSEL R24, R22, R24, !P1 ;  /* 0x0000001816187208 */ /* 0x000fe40004800000 */
[----:B------:R-:W-:Y:S01]  /*1530*/  FSEL R25, R19, R25, !P1 ;  /* 0x0000001913197208 */ /* 0x000fe20004800000 */
[----:B------:R-:W-:Y:S06]  /*1540*/  BRA `(.L_x_49) ;  /* 0x0000000000547947 */ /* 0x000fec0003800000 */
.L_x_48:
        /* <DEDUP_REMOVED lines=12> */
[----:B------:R-:W-:Y:S02]  /*1610*/  @!P1 IMAD.MOV.U32 R24, RZ, RZ, RZ ;  /* 0x000000ffff189224 */ /* 0x000fe400078e00ff */
[----:B------:R-:W-:Y:S02]  /*1620*/  @P1 IMAD.MOV.U32 R24, RZ, RZ, RZ ;  /* 0x000000ffff181224 */ /* 0x000fe400078e00ff */
[----:B------:R-:W-:Y:S01]  /*1630*/  @P1 IMAD.MOV.U32 R25, RZ, RZ, R16 ;  /* 0x000000ffff191224 */ /* 0x000fe200078e0010 */
[----:B------:R-:W-:Y:S06]  /*1640*/  BRA `(.L_x_49) ;  /* 0x0000000000147947 */ /* 0x000fec0003800000 */
.L_x_51:
[----:B------:R-:W-:Y:S01]  /*1650*/  LOP3.LUT R25, R19, 0x80000, RZ, 0xfc, !PT ;  /* 0x0008000013197812 */ /* 0x000fe200078efcff */
[----:B------:R-:W-:Y:S01]  /*1660*/  IMAD.MOV.U32 R24, RZ, RZ, R18 ;  /* 0x000000ffff187224 */ /* 0x000fe200078e0012 */
[----:B------:R-:W-:Y:S06]  /*1670*/  BRA `(.L_x_49) ;  /* 0x0000000000087947 */ /* 0x000fec0003800000 */
.L_x_50:
[----:B------:R-:W-:Y:S01]  /*1680*/  LOP3.LUT R25, R23, 0x80000, RZ, 0xfc, !PT ;  /* 0x0008000017197812 */ /* 0x000fe200078efcff */
[----:B------:R-:W-:-:S07]  /*1690*/  IMAD.MOV.U32 R24, RZ, RZ, R22 ;  /* 0x000000ffff187224 */ /* 0x000fce00078e0016 */
.L_x_49:
[----:B------:R-:W-:Y:S05]  /*16a0*/  BSYNC.RECONVERGENT B2 ;  /* 0x0000000000027941 */ /* 0x000fea0003800200 */
.L_x_47:
[----:B------:R-:W-:Y:S02]  /*16b0*/  IMAD.MOV.U32 R16, RZ, RZ, R0 ;  /* 0x000000ffff107224 */ /* 0x000fe400078e0000 */
[----:B------:R-:W-:-:S04]  /*16c0*/  IMAD.MOV.U32 R17, RZ, RZ, 0x0 ;  /* 0x00000000ff117424 */ /* 0x000fc800078e00ff */
[----:B------:R-:W-:Y:S05]  /*16d0*/  RET.REL.NODEC R16 `(_Z8computePPKfS0_PfS0_S1_iiidd) ;  /* 0xffffffe810487950 */ /* 0x000fea0003c3ffff */
        .type           $_Z8computePPKfS0_PfS0_S1_iiidd$__internal_accurate_pow,@function
        .size           $_Z8computePPKfS0_PfS0_S1_iiidd$__internal_accurate_pow,(.L_x_85 - $_Z8computePPKfS0_PfS0_S1_iiidd$__internal_accurate_pow)
$_Z8computePPKfS0_PfS0_S1_iiidd$__internal_accurate_pow:
[----:B------:R-:W-:Y:S01]  /*16e0*/  ISETP.GT.U32.AND P6, PT, R23, 0xfffff, PT ;  /* 0x000fffff1700780c */ /* 0x000fe20003fc4070 */
[----:B------:R-:W-:Y:S01]  /*16f0*/  IMAD.MOV.U32 R22, RZ, RZ, R24 ;  /* 0x000000ffff167224 */ /* 0x000fe200078e0018 */
[----:B------:R-:W-:Y:S01]  /*1700*/  SHF.R.U32.HI R40, RZ, 0x14, R23 ;  /* 0x00000014ff287819 */ /* 0x000fe20000011617 */
[----:B------:R-:W-:Y:S01]  /*1710*/  IMAD.MOV.U32 R32, RZ, RZ, 0x41ad3b5a ;  /* 0x41ad3b5aff207424 */ /* 0x000fe200078e00ff */
[----:B------:R-:W-:Y:S01]  /*1720*/  UMOV UR6, 0x7d2cafe2 ;  /* 0x7d2cafe200067882 */ /* 0x000fe20000000000 */
[----:B------:R-:W-:Y:S01]  /*1730*/  IMAD.MOV.U32 R33, RZ, RZ, 0x3ed0f5d2 ;  /* 0x3ed0f5d2ff217424 */ /* 0x000fe200078e00ff */
[----:B------:R-:W-:Y:S01]  /*1740*/  UMOV UR7, 0x3eb0f5ff ;  /* 0x3eb0f5ff00077882 */ /* 0x000fe20000000000 */
[----:B------:R-:W-:Y:S01]  /*1750*/  UMOV UR8, 0x3b39803f ;  /* 0x3b39803f00087882 */ /* 0x000fe20000000000 */
[----:B------:R-:W-:-:S05]  /*1760*/  UMOV UR9, 0x3c7abc9e ;  /* 0x3c7abc9e00097882 */ /* 0x000fca0000000000 */
[----:B------:R-:W-:Y:S01]  /*1770*/  @!P6 DMUL R26, R22, 1.80143985094819840000e+16 ;  /* 0x43500000161ae828 */ /* 0x000fe20000000000 */
[----:B------:R-:W-:-:S09]  /*1780*/  IMAD.MOV.U32 R22, RZ, RZ, R23 ;  /* 0x000000ffff167224 */ /* 0x000fd200078e0017 */
[----:B------:R-:W-:Y:S01]  /*1790*/  @!P6 IMAD.MOV.U32 R22, RZ, RZ, R27 ;  /* 0x000000ffff16e224 */ /* 0x000fe200078e001b */
[----:B------:R-:W-:Y:S01]  /*17a0*/  @!P6 LEA.HI R40, R27, 0xffffffca, RZ, 0xc ;  /* 0xffffffca1b28e811 */ /* 0x000fe200078f60ff */
[----:B------:R-:W-:-:S03]  /*17b0*/  @!P6 IMAD.MOV.U32 R24, RZ, RZ, R26 ;  /* 0x000000ffff18e224 */ /* 0x000fc600078e001a */
[----:B------:R-:W-:-:S04]  /*17c0*/  LOP3.LUT R22, R22, 0x800fffff, RZ, 0xc0, !PT ;  /* 0x800fffff16167812 */ /* 0x000fc800078ec0ff */
[----:B------:R-:W-:Y:S01]  /*17d0*/  LOP3.LUT R23, R22, 0x3ff00000, RZ, 0xfc, !PT ;  /* 0x3ff0000016177812 */ /* 0x000fe200078efcff */
[----:B------:R-:W-:Y:S02]  /*17e0*/  IMAD.MOV.U32 R22, RZ, RZ, R24 ;  /* 0x000000ffff167224 */ /* 0x000fe400078e0018 */
[----:B------:R-:W-:Y:S01]  /*17f0*/  IMAD.MOV.U32 R24, RZ, RZ, RZ ;  /* 0x000000ffff187224 */ /* 0x000fe200078e00ff */
[----:B------:R-:W-:-:S13]  /*1800*/  ISETP.GE.U32.AND P6, PT, R23, 0x3ff6a09f, PT ;  /* 0x3ff6a09f1700780c */ /* 0x000fda0003fc6070 */
[----:B------:R-:W-:-:S04]  /*1810*/  @P6 VIADD R25, R23, 0xfff00000 ;  /* 0xfff0000017196836 */ /* 0x000fc80000000000 */
[----:B------:R-:W-:-:S06]  /*1820*/  @P6 IMAD.MOV.U32 R23, RZ, RZ, R25 ;  /* 0x000000ffff176224 */ /* 0x000fcc00078e0019 */
        /* <DEDUP_REMOVED lines=8> */
[----:B------:R-:W-:-:S08]  /*18b0*/  DMUL R28, R26, R26 ;  /* 0x0000001a1a1c7228 */ /* 0x000fd00000000000 */
[----:B------:R-:W-:Y:S01]  /*18c0*/  DFMA R30, R28, UR6, R32 ;  /* 0x000000061c1e7c2b */ /* 0x000fe20008000020 */
[----:B------:R-:W-:Y:S01]  /*18d0*/  UMOV UR6, 0x75488a3f ;  /* 0x75488a3f00067882 */ /* 0x000fe20000000000 */
[----:B------:R-:W-:Y:S01]  /*18e0*/  UMOV UR7, 0x3ef3b20a ;  /* 0x3ef3b20a00077882 */ /* 0x000fe20000000000 */
[----:B------:R-:W-:-:S05]  /*18f0*/  DADD R32, R22, -R26 ;  /* 0x0000000016207229 */ /* 0x000fca000000081a */
[----:B------:R-:W-:Y:S01]  /*1900*/  DFMA R30, R28, R30, UR6 ;  /* 0x000000061c1e7e2b */ /* 0x000fe2000800001e */
[----:B------:R-:W-:Y:S01]  /*1910*/  UMOV UR6, 0xe4faecd5 ;  /* 0xe4faecd500067882 */ /* 0x000fe20000000000 */
[----:B------:R-:W-:Y:S01]  /*1920*/  UMOV UR7, 0x3f1745cd ;  /* 0x3f1745cd00077882 */ /* 0x000fe20000000000 */
[----:B------:R-:W-:-:S05]  /*1930*/  DADD R32, R32, R32 ;  /* 0x0000000020207229 */ /* 0x000fca0000000020 */
[----:B------:R-:W-:Y:S01]  /*1940*/  DFMA R30, R28, R30, UR6 ;  /* 0x000000061c1e7e2b */ /* 0x000fe2000800001e */
[----:B------:R-:W-:Y:S01]  /*1950*/  UMOV UR6, 0x258a578b ;  /* 0x258a578b00067882 */ /* 0x000fe20000000000 */
[----:B------:R-:W-:Y:S01]  /*1960*/  UMOV UR7, 0x3f3c71c7 ;  /* 0x3f3c71c700077882 */ /* 0x000fe20000000000 */
[----:B------:R-:W-:-:S05]  /*1970*/  DFMA R32, R22, -R26, R32 ;  /* 0x8000001a1620722b */ /* 0x000fca0000000020 */
[----:B------:R-:W-:Y:S01]  /*1980*/  DFMA R30, R28, R30, UR6 ;  /* 0x000000061c1e7e2b */ /* 0x000fe2000800001e */
[----:B------:R-:W-:Y:S01]  /*1990*/  UMOV UR6, 0x9242b910 ;  /* 0x9242b91000067882 */ /* 0x000fe20000000000 */
[----:B------:R-:W-:Y:S01]  /*19a0*/  UMOV UR7, 0x3f624924 ;  /* 0x3f62492400077882 */ /* 0x000fe20000000000 */
[----:B------:R-:W-:Y:S02]  /*19b0*/  DMUL R24, R24, R32 ;  /* 0x0000002018187228 */ /* 0x000fe40000000000 */
[----:B------:R-:W-:-:S03]  /*19c0*/  DMUL R32, R26, R26 ;  /* 0x0000001a1a207228 */ /* 0x000fc60000000000 */
        /* <DEDUP_REMOVED lines=11> */
[----:B------:R-:W-:Y:S01]  /*1a80*/  DFMA R28, R26, R26, -R32 ;  /* 0x0000001a1a1c722b */ /* 0x000fe20000000820 */
[----:B------:R-:W-:Y:S02]  /*1a90*/  VIADD R23, R25, 0x100000 ;  /* 0x0010000019177836 */ /* 0x000fe40000000000 */
[----:B------:R-:W-:-:S03]  /*1aa0*/  IMAD.MOV.U32 R22, RZ, RZ, R24 ;  /* 0x000000ffff167224 */ /* 0x000fc600078e0018 */
[----:B------:R-:W-:Y:S01]  /*1ab0*/  DADD R30, R30, -UR6 ;  /* 0x800000061e1e7e29 */ /* 0x000fe20008000000 */
[----:B------:R-:W-:Y:S01]  /*1ac0*/  UMOV UR6, 0x80000000 ;  /* 0x8000000000067882 */ /* 0x000fe20000000000 */
[----:B------:R-:W-:Y:S01]  /*1ad0*/  UMOV UR7, 0x43300000 ;  /* 0x4330000000077882 */ /* 0x000fe20000000000 */
[C---:B------:R-:W-:Y:S02]  /*1ae0*/  DFMA R22, R26.reuse, R22, R28 ;  /* 0x000000161a16722b */ /* 0x040fe4000000001c */
[----:B------:R-:W-:-:S08]  /*1af0*/  DMUL R28, R26, R32 ;  /* 0x000000201a1c7228 */ /* 0x000fd00000000000 */
[----:B------:R-:W-:-:S08]  /*1b00*/  DFMA R34, R26, R32, -R28 ;  /* 0x000000201a22722b */ /* 0x000fd0000000081c */
[----:B------:R-:W-:Y:S02]  /*1b10*/  DFMA R34, R24, R32, R34 ;  /* 0x000000201822722b */ /* 0x000fe40000000022 */
[----:B------:R-:W-:-:S06]  /*1b20*/  DADD R32, R38, R30 ;  /* 0x0000000026207229 */ /* 0x000fcc000000001e */
[----:B------:R-:W-:Y:S02]  /*1b30*/  DFMA R34, R26, R22, R34 ;  /* 0x000000161a22722b */ /* 0x000fe40000000022 */
[----:B------:R-:W-:Y:S02]  /*1b40*/  DMUL R22, R32, R28 ;  /* 0x0000001c20167228 */ /* 0x000fe40000000000 */
[----:B------:R-:W-:-:S06]  /*1b50*/  DADD R38, R38, -R32 ;  /* 0x0000000026267229 */ /* 0x000fcc0000000820 */
[----:B------:R-:W-:Y:S02]  /*1b60*/  DFMA R36, R32, R28, -R22 ;  /* 0x0000001c2024722b */ /* 0x000fe40000000816 */
[----:B------:R-:W-:-:S06]  /*1b70*/  DADD R38, R30, R38 ;  /* 0x000000001e267229 */ /* 0x000fcc0000000026 */
[----:B------:R-:W-:Y:S01]  /*1b80*/  DFMA R34, R32, R34, R36 ;  /* 0x000000222022722b */ /* 0x000fe20000000024 */
[C---:B------:R-:W-:Y:S02]  /*1b90*/  VIADD R32, R40.reuse, 0xfffffc01 ;  /* 0xfffffc0128207836 */ /* 0x040fe40000000000 */
[----:B------:R-:W-:-:S05]  /*1ba0*/  @P6 VIADD R32, R40, 0xfffffc02 ;  /* 0xfffffc0228206836 */ /* 0x000fca0000000000 */
[----:B------:R-:W-:-:S08]  /*1bb0*/  DFMA R34, R38, R28, R34 ;  /* 0x0000001c2622722b */ /* 0x000fd00000000022 */
[----:B------:R-:W-:-:S08]  /*1bc0*/  DADD R30, R22, R34 ;  /* 0x00000000161e7229 */ /* 0x000fd00000000022 */
[--C-:B------:R-:W-:Y:S02]  /*1bd0*/  DADD R28, R26, R30.reuse ;  /* 0x000000001a1c7229 */ /* 0x100fe4000000001e */
[----:B------:R-:W-:-:S06]  /*1be0*/  DADD R22, R22, -R30 ;  /* 0x0000000016167229 */ /* 0x000fcc000000081e */
[----:B------:R-:W-:Y:S02]  /*1bf0*/  DADD R26, R26, -R28 ;  /* 0x000000001a1a7229 */ /* 0x000fe4000000081c */
[----:B------:R-:W-:-:S06]  /*1c00*/  DADD R22, R34, R22 ;  /* 0x0000000022167229 */ /* 0x000fcc0000000016 */
[----:B------:R-:W-:-:S08]  /*1c10*/  DADD R26, R30, R26 ;  /* 0x000000001e1a7229 */ /* 0x000fd0000000001a */
[----:B------:R-:W-:Y:S01]  /*1c20*/  DADD R22, R22, R26 ;  /* 0x0000000016167229 */ /* 0x000fe2000000001a */
[----:B------:R-:W-:Y:S01]  /*1c30*/  LOP3.LUT R26, R32, 0x80000000, RZ, 0x3c, !PT ;  /* 0x80000000201a7812 */ /* 0x000fe200078e3cff */
[----:B------:R-:W-:-:S06]  /*1c40*/  IMAD.MOV.U32 R27, RZ, RZ, 0x43300000 ;  /* 0x43300000ff1b7424 */ /* 0x000fcc00078e00ff */
[----:B------:R-:W-:Y:S02]  /*1c50*/  DADD R24, R24, R22 ;  /* 0x0000000018187229 */ /* 0x000fe40000000016 */
[----:B------:R-:W-:Y:S01]  /*1c60*/  DADD R26, R26, -UR6 ;  /* 0x800000061a1a7e29 */ /* 0x000fe20008000000 */
[----:B------:R-:W-:Y:S01]  /*1c70*/  UMOV UR6, 0xfefa39ef ;  /* 0xfefa39ef00067882 */ /* 0x000fe20000000000 */
[----:B------:R-:W-:-:S04]  /*1c80*/  UMOV UR7, 0x3fe62e42 ;  /* 0x3fe62e4200077882 */ /* 0x000fc80000000000 */
        /* <DEDUP_REMOVED lines=12> */
[----:B------:R-:W-:-:S08]  /*1d50*/  DFMA R30, R24, 2, -R26 ;  /* 0x40000000181e782b */ /* 0x000fd0000000081a */
[----:B------:R-:W-:Y:S01]  /*1d60*/  DFMA R30, R22, 2, R30 ;  /* 0x40000000161e782b */ /* 0x000fe2000000001e */
[----:B------:R-:W-:Y:S02]  /*1d70*/  IMAD.MOV.U32 R22, RZ, RZ, 0x652b82fe ;  /* 0x652b82feff167424 */ /* 0x000fe400078e00ff */
[----:B------:R-:W-:-:S05]  /*1d80*/  IMAD.MOV.U32 R23, RZ, RZ, 0x3ff71547 ;  /* 0x3ff71547ff177424 */ /* 0x000fca00078e00ff */
[----:B------:R-:W-:-:S08]  /*1d90*/  DADD R24, R26, R30 ;  /* 0x000000001a187229 */ /* 0x000fd0000000001e */
[----:B------:R-:W-:Y:S02]  /*1da0*/  DFMA R22, R24, R22, 6.75539944105574400000e+15 ;  /* 0x433800001816742b */ /* 0x000fe40000000016 */
[----:B------:R-:W-:-:S06]  /*1db0*/  FSETP.GEU.AND P6, PT, |R25|, 4.1917929649353027344, PT ;  /* 0x4086232b1900780b */ /* 0x000fcc0003fce200 */
[----:B------:R-:W-:-:S08]  /*1dc0*/  DADD R28, R22, -6.75539944105574400000e+15 ;  /* 0xc3380000161c7429 */ /* 0x000fd00000000000 */
[----:B------:R-:W-:Y:S01]  /*1dd0*/  DFMA R32, R28, -UR6, R24 ;  /* 0x800000061c207c2b */ /* 0x000fe20008000018 */
[----:B------:R-:W-:Y:S01]  /*1de0*/  UMOV UR6, 0x3b39803f ;  /* 0x3b39803f00067882 */ /* 0x000fe20000000000 */
[----:B------:R-:W-:-:S06]  /*1df0*/  UMOV UR7, 0x3c7abc9e ;  /* 0x3c7abc9e00077882 */ /* 0x000fcc0000000000 */
[----:B------:R-:W-:Y:S01]  /*1e00*/  DFMA R28, R28, -UR6, R32 ;  /* 0x800000061c1c7c2b */ /* 0x000fe20008000020 */
[----:B------:R-:W-:Y:S01]  /*1e10*/  UMOV UR6, 0x69ce2bdf ;  /* 0x69ce2bdf00067882 */ /* 0x000fe20000000000 */
[----:B------:R-:W-:Y:S01]  /*1e20*/  IMAD.MOV.U32 R32, RZ, RZ, -0x35dec16 ;  /* 0xfca213eaff207424 */ /* 0x000fe200078e00ff */
[----:B------:R-:W-:Y:S01]  /*1e30*/  UMOV UR7, 0x3e5ade15 ;  /* 0x3e5ade1500077882 */ /* 0x000fe20000000000 */
[----:B------:R-:W-:-:S06]  /*1e40*/  IMAD.MOV.U32 R33, RZ, RZ, 0x3e928af3 ;  /* 0x3e928af3ff217424 */ /* 0x000fcc00078e00ff */
        /* <DEDUP_REMOVED lines=26> */
[----:B------:R-:W-:Y:S02]  /*1ff0*/  DFMA R28, R28, R32, 1 ;  /* 0x3ff000001c1c742b */ /* 0x000fe40000000020 */
[----:B------:R-:W-:-:S08]  /*2000*/  DADD R32, R26, -R24 ;  /* 0x000000001a207229 */ /* 0x000fd00000000818 */
[----:B------:R-:W-:Y:S01]  /*2010*/  DADD R30, R30, R32 ;  /* 0x000000001e1e7229 */ /* 0x000fe20000000020 */
[----:B------:R-:W-:Y:S02]  /*2020*/  IMAD R27, R22, 0x100000, R29 ;  /* 0x00100000161b7824 */ /* 0x000fe400078e021d */
[----:B------:R-:W-:Y:S01]  /*2030*/  IMAD.MOV.U32 R26, RZ, RZ, R28 ;  /* 0x000000ffff1a7224 */ /* 0x000fe200078e001c */
[----:B------:R-:W-:Y:S07]  /*2040*/  @!P6 BRA `(.L_x_52) ;  /* 0x000000000030e947 */ /* 0x000fee0003800000 */
[C---:B------:R-:W-:Y:S02]  /*2050*/  DADD R26, R24.reuse, +INF ;  /* 0x7ff00000181a7429 */ /* 0x040fe40000000000 */
[----:B------:R-:W-:-:S08]  /*2060*/  DSETP.GEU.AND P6, PT, R24, RZ, PT ;  /* 0x000000ff1800722a */ /* 0x000fd00003fce000 */
[----:B------:R-:W-:Y:S02]  /*2070*/  FSEL R26, R26, RZ, P6 ;  /* 0x000000ff1a1a7208 */ /* 0x000fe40003000000 */
[----:B------:R-:W-:Y:S02]  /*2080*/  FSEL R27, R27, RZ, P6 ;  /* 0x000000ff1b1b7208 */ /* 0x000fe40003000000 */
[----:B------:R-:W-:-:S13]  /*2090*/  FSETP.GEU.AND P6, PT, |R25|, 4.2275390625, PT ;  /* 0x408748001900780b */ /* 0x000fda0003fce200 */
[----:B------:R-:W-:-:S04]  /*20a0*/  @!P6 LEA.HI R23, R22, R22, RZ, 0x1 ;  /* 0x000000161617e211 */ /* 0x000fc800078f08ff */
[----:B------:R-:W-:-:S05]  /*20b0*/  @!P6 SHF.R.S32.HI R23, RZ, 0x1, R23 ;  /* 0x00000001ff17e819 */ /* 0x000fca0000011417 */
[----:B------:R-:W-:Y:S02]  /*20c0*/  @!P6 IMAD.IADD R22, R22, 0x1, -R23 ;  /* 0x000000011616e824 */ /* 0x000fe400078e0a17 */
[----:B------:R-:W-:-:S03]  /*20d0*/  @!P6 IMAD R29, R23, 0x100000, R29 ;  /* 0x00100000171de824 */ /* 0x000fc600078e021d */
[----:B------:R-:W-:Y:S01]  /*20e0*/  @!P6 LEA R23, R22, 0x3ff00000, 0x14 ;  /* 0x3ff000001617e811 */ /* 0x000fe200078ea0ff */
[----:B------:R-:W-:-:S06]  /*20f0*/  @!P6 IMAD.MOV.U32 R22, RZ, RZ, RZ ;  /* 0x000000ffff16e224 */ /* 0x000fcc00078e00ff */
[----:B------:R-:W-:-:S11]  /*2100*/  @!P6 DMUL R26, R28, R22 ;  /* 0x000000161c1ae228 */ /* 0x000fd60000000000 */
.L_x_52:
[----:B------:R-:W-:Y:S01]  /*2110*/  DFMA R30, R30, R26, R26 ;  /* 0x0000001a1e1e722b */ /* 0x000fe2000000001a */
[----:B------:R-:W-:Y:S01]  /*2120*/  IMAD.MOV.U32 R22, RZ, RZ, R0 ;  /* 0x000000ffff167224 */ /* 0x000fe200078e0000 */
[----:B------:R-:W-:Y:S01]  /*2130*/  DSETP.NEU.AND P6, PT, |R26|, +INF , PT ;  /* 0x7ff000001a00742a */ /* 0x000fe20003fcd200 */
[----:B------:R-:W-:-:S07]  /*2140*/  IMAD.MOV.U32 R23, RZ, RZ, 0x0 ;  /* 0x00000000ff177424 */ /* 0x000fce00078e00ff */
[----:B------:R-:W-:Y:S02]  /*2150*/  FSEL R28, R26, R30, !P6 ;  /* 0x0000001e1a1c7208 */ /* 0x000fe40007000000 */
[----:B------:R-:W-:Y:S01]  /*2160*/  FSEL R30, R27, R31, !P6 ;  /* 0x0000001f1b1e7208 */ /* 0x000fe20007000000 */
[----:B------:R-:W-:Y:S06]  /*2170*/  RET.REL.NODEC R22 `(_Z8computePPKfS0_PfS0_S1_iiidd) ;  /* 0xffffffdc16a07950 */ /* 0x000fec0003c3ffff */
.L_x_53:
        /* <DEDUP_REMOVED lines=16> */
.L_x_85:


//--------------------- .text._Z8computeBPKfS0_Pfiidddd --------------------------
	.section	.text._Z8computeBPKfS0_Pfiidddd,"ax",@progbits
	.align	128
        .global         _Z8computeBPKfS0_Pfiidddd
        .type           _Z8computeBPKfS0_Pfiidddd,@function
        .size           _Z8computeBPKfS0_Pfiidddd,(.L_x_88 - _Z8computeBPKfS0_Pfiidddd)
        .other          _Z8computeBPKfS0_Pfiidddd,@"STO_CUDA_ENTRY STV_DEFAULT"
_Z8computeBPKfS0_Pfiidddd:
.text._Z8computeBPKfS0_Pfiidddd:
[----:B------:R-:W-:Y:S01]  /*0000*/  LDC R1, c[0x0][0x37c] ;  /* 0x0000df00ff017b82 */ /* 0x000fe20000000800 */
[----:B------:R-:W0:Y:S07]  /*0010*/  S2R R6, SR_TID.X ;  /* 0x0000000000067919 */ /* 0x000e2e0000002100 */
[----:B------:R-:W1:Y:S01]  /*0020*/  LDC.64 R2, c[0x0][0x398] ;  /* 0x0000e600ff027b82 */ /* 0x000e620000000a00 */
[----:B------:R-:W-:Y:S01]  /*0030*/  BSSY.RECONVERGENT B0, `(.L_x_54) ;  /* 0x0000023000007945 */ /* 0x000fe20003800200 */
[----:B------:R-:W-:-:S06]  /*0040*/  PLOP3.LUT P0, PT, PT, PT, PT, 0x8, 0x80 ;  /* 0x000000000080781c */ /* 0x000fcc0003f0e170 */
[----:B------:R-:W0:Y:S08]  /*0050*/  S2UR UR4, SR_CTAID.X ;  /* 0x00000000000479c3 */ /* 0x000e300000002500 */
[----:B------:R-:W0:Y:S01]  /*0060*/  LDC R5, c[0x0][0x360] ;  /* 0x0000d800ff057b82 */ /* 0x000e220000000800 */
[C---:B-1----:R-:W-:Y:S02]  /*0070*/  VIADD R0, R2.reuse, 0xffffffff ;  /* 0xffffffff02007836 */ /* 0x042fe40000000000 */
[----:B------:R-:W-:-:S02]  /*0080*/  IMAD R7, R2, R3, RZ ;  /* 0x0000000302077224 */ /* 0x000fc400078e02ff */
[----:B0-----:R-:W-:Y:S02]  /*0090*/  IMAD R6, R5, UR4, R6 ;  /* 0x0000000405067c24 */ /* 0x001fe4000f8e0206 */
[----:B------:R-:W-:-:S05]  /*00a0*/  IMAD R5, R0, R3, RZ ;  /* 0x0000000300057224 */ /* 0x000fca00078e02ff */
[----:B------:R-:W-:-:S04]  /*00b0*/  ISETP.GT.AND P1, PT, R5, R6, PT ;  /* 0x000000060500720c */ /* 0x000fc80003f24270 */
[----:B------:R-:W-:-:S13]  /*00c0*/  ISETP.LT.OR P1, PT, R6, R3, !P1 ;  /* 0x000000030600720c */ /* 0x000fda0004f21670 */
[----:B------:R-:W-:Y:S05]  /*00d0*/  @P1 BRA `(.L_x_55) ;  /* 0x0000000000601947 */ /* 0x000fea0003800000 */
        /* <DEDUP_REMOVED lines=15> */
[----:B------:R-:W-:Y:S02]  /*01d0*/  @!P1 IADD3 R0, PT, PT, R0, -R9, RZ ;  /* 0x8000000900009210 */ /* 0x000fe40007ffe0ff */
[----:B------:R-:W-:Y:S02]  /*01e0*/  ISETP.NE.AND P1, PT, R3, RZ, PT ;  /* 0x000000ff0300720c */ /* 0x000fe40003f25270 */
[----:B------:R-:W-:-:S13]  /*01f0*/  ISETP.GT.U32.AND P2, PT, R9, R0, PT ;  /* 0x000000000900720c */ /* 0x000fda0003f44070 */
[----:B------:R-:W-:-:S04]  /*0200*/  @!P2 IMAD.IADD R0, R0, 0x1, -R9 ;  /* 0x000000010000a824 */ /* 0x000fc800078e0a09 */
[----:B------:R-:W-:Y:S01]  /*0210*/  @!P3 IMAD.MOV R0, RZ, RZ, -R0 ;  /* 0x000000ffff00b224 */ /* 0x000fe200078e0a00 */
[----:B------:R-:W-:-:S04]  /*0220*/  @!P1 LOP3.LUT R0, RZ, R3, RZ, 0x33, !PT ;  /* 0x00000003ff009212 */ /* 0x000fc800078e33ff */
[----:B------:R-:W-:-:S13]  /*0230*/  ISETP.NE.AND P1, PT, R0, RZ, PT ;  /* 0x000000ff0000720c */ /* 0x000fda0003f25270 */
[----:B------:R-:W-:-:S05]  /*0240*/  @P1 VIADD R3, R3, 0xffffffff ;  /* 0xffffffff03031836 */ /* 0x000fca0000000000 */
[----:B------:R-:W-:-:S13]  /*0250*/  @P1 ISETP.NE.AND P0, PT, R0, R3, PT ;  /* 0x000000030000120c */ /* 0x000fda0003f05270 */
.L_x_55:
[----:B------:R-:W-:Y:S05]  /*0260*/  BSYNC.RECONVERGENT B0 ;  /* 0x0000000000007941 */ /* 0x000fea0003800200 */
.L_x_54:
[----:B------:R-:W-:-:S13]  /*0270*/  ISETP.GE.OR P0, PT, R6, R7, !P0 ;  /* 0x000000070600720c */ /* 0x000fda0004706670 */
[----:B------:R-:W-:Y:S05]  /*0280*/  @P0 EXIT ;  /* 0x000000000000094d */ /* 0x000fea0003800000 */
[----:B------:R-:W0:Y:S01]  /*0290*/  LDC R0, c[0x0][0x3b4] ;  /* 0x0000ed00ff007b82 */ /* 0x000e220000000800 */
[----:B------:R-:W1:Y:S07]  /*02a0*/  LDCU.64 UR10, c[0x0][0x358] ;  /* 0x00006b00ff0a77ac */ /* 0x000e6e0008000a00 */
[----:B------:R-:W2:Y:S01]  /*02b0*/  LDC.64 R8, c[0x0][0x3b0] ;  /* 0x0000ec00ff087b82 */ /* 0x000ea20000000a00 */
[----:B0-----:R-:W2:Y:S01]  /*02c0*/  MUFU.RCP64H R3, R0 ;  /* 0x0000000000037308 */ /* 0x001ea20000001800 */
[----:B------:R-:W-:-:S05]  /*02d0*/  VIADD R2, R0, 0x300402 ;  /* 0x0030040200027836 */ /* 0x000fca0000000000 */
[----:B------:R-:W-:Y:S01]  /*02e0*/  FSETP.GEU.AND P0, PT, |R2|, 5.8789094863358348022e-39, PT ;  /* 0x004004020200780b */ /* 0x000fe20003f0e200 */
[----:B--2---:R-:W-:-:S08]  /*02f0*/  DFMA R4, R2, -R8, 1 ;  /* 0x3ff000000204742b */ /* 0x004fd00000000808 */
[----:B------:R-:W-:-:S08]  /*0300*/  DFMA R4, R4, R4, R4 ;  /* 0x000000040404722b */ /* 0x000fd00000000004 */
[----:B------:R-:W-:-:S08]  /*0310*/  DFMA R4, R2, R4, R2 ;  /* 0x000000040204722b */ /* 0x000fd00000000002 */
[----:B------:R-:W-:-:S08]  /*0320*/  DFMA R8, R4, -R8, 1 ;  /* 0x3ff000000408742b */ /* 0x000fd00000000808 */
[----:B------:R-:W-:-:S10]  /*0330*/  DFMA R8, R4, R8, R4 ;  /* 0x000000080408722b */ /* 0x000fd40000000004 */
[----:B------:R-:W-:Y:S02]  /*0340*/  R2UR UR4, R8 ;  /* 0x00000000080472ca */ /* 0x000fe400000e0000 */
[----:B------:R-:W-:Y:S01]  /*0350*/  R2UR UR5, R9 ;  /* 0x00000000090572ca */ /* 0x000fe200000e0000 */
[----:B-1----:R-:W-:-:S14]  /*0360*/  @P0 BRA `(.L_x_56) ;  /* 0x0000000000100947 */ /* 0x002fdc0003800000 */
[----:B------:R-:W-:-:S05]  /*0370*/  LOP3.LUT R0, R0, 0x7fffffff, RZ, 0xc0, !PT ;  /* 0x7fffffff00007812 */ /* 0x000fca00078ec0ff */
[----:B------:R-:W-:Y:S01]  /*0380*/  VIADD R4, R0, 0xfff00000 ;  /* 0xfff0000000047836 */ /* 0x000fe20000000000 */
[----:B------:R-:W-:-:S07]  /*0390*/  MOV R0, 0x3b0 ;  /* 0x000003b000007802 */ /* 0x000fce0000000f00 */
[----:B------:R-:W-:Y:S05]  /*03a0*/  CALL.REL.NOINC `($__internal_2_$__cuda_sm20_dblrcp_rn_slowpath_v3) ;  /* 0x0000000c00647944 */ /* 0x000fea0003c00000 */
.L_x_56:
[----:B------:R-:W0:Y:S01]  /*03b0*/  LDC.64 R18, c[0x0][0x380] ;  /* 0x0000e000ff127b82 */ /* 0x000e220000000a00 */
[----:B------:R-:W1:Y:S07]  /*03c0*/  LDCU UR6, c[0x0][0x39c] ;  /* 0x00007380ff0677ac */ /* 0x000e6e0008000800 */
[----:B------:R-:W2:Y:S01]  /*03d0*/  LDC.64 R4, c[0x0][0x3a0] ;  /* 0x0000e800ff047b82 */ /* 0x000ea20000000a00 */
[C---:B-1----:R-:W-:Y:S01]  /*03e0*/  IADD3 R3, PT, PT, R6.reuse, UR6, RZ ;  /* 0x0000000606037c10 */ /* 0x042fe2000fffe0ff */
[----:B------:R-:W-:-:S04]  /*03f0*/  VIADD R0, R6, -UR6 ;  /* 0x8000000606007c36 */ /* 0x000fc80008000000 */
[----:B0-----:R-:W-:-:S04]  /*0400*/  IMAD.WIDE R2, R3, 0x4, R18 ;  /* 0x0000000403027825 */ /* 0x001fc800078e0212 */
[----:B------:R-:W-:Y:S01]  /*0410*/  IMAD.WIDE R18, R0, 0x4, R18 ;  /* 0x0000000400127825 */ /* 0x000fe200078e0212 */
[----:B------:R0:W3:Y:S04]  /*0420*/  LDG.E R7, desc[UR10][R2.64] ;  /* 0x0000000a02077981 */ /* 0x0000e8000c1e1900 */
[----:B------:R-:W3:Y:S01]  /*0430*/  LDG.E R10, desc[UR10][R18.64] ;  /* 0x0000000a120a7981 */ /* 0x000ee2000c1e1900 */
[----:B--2---:R-:W-:Y:S01]  /*0440*/  DADD R4, R4, R4 ;  /* 0x0000000004047229 */ /* 0x004fe20000000004 */
[----:B------:R-:W-:Y:S09]  /*0450*/  BSSY.RECONVERGENT B0, `(.L_x_57) ;  /* 0x0000020000007945 */ /* 0x000ff20003800200 */
[----:B------:R-:W-:-:S02]  /*0460*/  R2UR UR7, R5 ;  /* 0x00000000050772ca */ /* 0x000fc400000e0000 */
[----:B------:R-:W-:Y:S01]  /*0470*/  R2UR UR6, R4 ;  /* 0x00000000040672ca */ /* 0x000fe200000e0000 */
[----:B------:R-:W-:-:S10]  /*0480*/  IMAD.MOV.U32 R4, RZ, RZ, 0x1 ;  /* 0x00000001ff047424 */ /* 0x000fd400078e00ff */
[----:B------:R-:W1:Y:S01]  /*0490*/  MUFU.RCP64H R5, UR7 ;  /* 0x0000000700057d08 */ /* 0x000e620008001800 */
[----:B------:R-:W-:Y:S01]  /*04a0*/  IMAD.U32 R9, RZ, RZ, UR7 ;  /* 0x00000007ff097e24 */ /* 0x000fe2000f8e00ff */
[----:B0-----:R-:W-:Y:S01]  /*04b0*/  MOV R3, UR7 ;  /* 0x0000000700037c02 */ /* 0x001fe20008000f00 */
[----:B------:R-:W-:Y:S02]  /*04c0*/  IMAD.U32 R8, RZ, RZ, UR6 ;  /* 0x00000006ff087e24 */ /* 0x000fe4000f8e00ff */
[----:B------:R-:W-:-:S04]  /*04d0*/  IMAD.U32 R2, RZ, RZ, UR6 ;  /* 0x00000006ff027e24 */ /* 0x000fc8000f8e00ff */
[----:B-1----:R-:W-:-:S08]  /*04e0*/  DFMA R8, R4, -R8, 1 ;  /* 0x3ff000000408742b */ /* 0x002fd00000000808 */
[----:B------:R-:W-:-:S08]  /*04f0*/  DFMA R8, R8, R8, R8 ;  /* 0x000000080808722b */ /* 0x000fd00000000008 */
[----:B------:R-:W-:-:S08]  /*0500*/  DFMA R8, R4, R8, R4 ;  /* 0x000000080408722b */ /* 0x000fd00000000004 */
[----:B------:R-:W-:-:S08]  /*0510*/  DFMA R2, R8, -R2, 1 ;  /* 0x3ff000000802742b */ /* 0x000fd00000000802 */
[----:B------:R-:W-:Y:S01]  /*0520*/  DFMA R2, R8, R2, R8 ;  /* 0x000000020802722b */ /* 0x000fe20000000008 */
[----:B---3--:R-:W-:-:S06]  /*0530*/  FADD R10, R7, -R10 ;  /* 0x8000000a070a7221 */ /* 0x008fcc0000000000 */
[----:B------:R-:W0:Y:S02]  /*0540*/  F2F.F64.F32 R10, R10 ;  /* 0x0000000a000a7310 */ /* 0x000e240000201800 */
[----:B0-----:R-:W-:Y:S01]  /*0550*/  DMUL R4, R10, R2 ;  /* 0x000000020a047228 */ /* 0x001fe20000000000 */
[----:B------:R-:W-:-:S07]  /*0560*/  FSETP.GEU.AND P1, PT, |R11|, 6.5827683646048100446e-37, PT ;  /* 0x036000000b00780b */ /* 0x000fce0003f2e200 */
[----:B------:R-:W-:-:S08]  /*0570*/  DFMA R8, R4, -UR6, R10 ;  /* 0x8000000604087c2b */ /* 0x000fd0000800000a */
[----:B------:R-:W-:-:S10]  /*0580*/  DFMA R4, R2, R8, R4 ;  /* 0x000000080204722b */ /* 0x000fd40000000004 */
[----:B------:R-:W-:-:S05]  /*0590*/  FFMA R2, RZ, UR7, R5 ;  /* 0x00000007ff027c23 */ /* 0x000fca0008000005 */
[----:B------:R-:W-:-:S13]  /*05a0*/  FSETP.GT.AND P0, PT, |R2|, 1.469367938527859385e-39, PT ;  /* 0x001000000200780b */ /* 0x000fda0003f04200 */
[----:B------:R-:W-:Y:S05]  /*05b0*/  @P0 BRA P1, `(.L_x_58) ;  /* 0x0000000000240947 */ /* 0x000fea0000800000 */
[----:B------:R-:W-:Y:S01]  /*05c0*/  IMAD.U32 R3, RZ, RZ, UR7 ;  /* 0x00000007ff037e24 */ /* 0x000fe2000f8e00ff */
[----:B------:R-:W-:Y:S01]  /*05d0*/  MOV R8, 0x630 ;  /* 0x0000063000087802 */ /* 0x000fe20000000f00 */
[----:B------:R-:W-:Y:S02]  /*05e0*/  IMAD.U32 R13, RZ, RZ, UR7 ;  /* 0x00000007ff0d7e24 */ /* 0x000fe4000f8e00ff */
[----:B------:R-:W-:Y:S02]  /*05f0*/  IMAD.U32 R12, RZ, RZ, UR6 ;  /* 0x00000006ff0c7e24 */ /* 0x000fe4000f8e00ff */
[----:B------:R-:W-:Y:S02]  /*0600*/  IMAD.U32 R2, RZ, RZ, UR6 ;  /* 0x00000006ff027e24 */ /* 0x000fe4000f8e00ff */
[----:B------:R-:W-:-:S07]  /*0610*/  IMAD.MOV.U32 R13, RZ, RZ, R3 ;  /* 0x000000ffff0d7224 */ /* 0x000fce00078e0003 */
[----:B------:R-:W-:Y:S05]  /*0620*/  CALL.REL.NOINC `($__internal_3_$__cuda_sm20_div_rn_f64_full) ;  /* 0x0000000c00787944 */ /* 0x000fea0003c00000 */
[----:B------:R-:W-:Y:S01]  /*0630*/  MOV R4, R22 ;  /* 0x0000001600047202 */ /* 0x000fe20000000f00 */
[----:B------:R-:W-:-:S07]  /*0640*/  IMAD.MOV.U32 R5, RZ, RZ, R23 ;  /* 0x000000ffff057224 */ /* 0x000fce00078e0017 */
.L_x_58:
[----:B------:R-:W-:Y:S05]  /*0650*/  BSYNC.RECONVERGENT B0 ;  /* 0x0000000000007941 */ /* 0x000fea0003800200 */
.L_x_57:
[----:B------:R-:W0:Y:S08]  /*0660*/  LDC.64 R16, c[0x0][0x388] ;  /* 0x0000e200ff107b82 */ /* 0x000e300000000a00 */
[----:B------:R-:W1:Y:S01]  /*0670*/  LDC.64 R2, c[0x0][0x3a8] ;  /* 0x0000ea00ff027b82 */ /* 0x000e620000000a00 */
[----:B0-----:R-:W-:-:S05]  /*0680*/  IMAD.WIDE R16, R6, 0x4, R16 ;  /* 0x0000000406107825 */ /* 0x001fca00078e0210 */
[----:B------:R-:W2:Y:S04]  /*0690*/  LDG.E R7, desc[UR10][R16.64+0x4] ;  /* 0x0000040a10077981 */ /* 0x000ea8000c1e1900 */
[----:B------:R-:W2:Y:S01]  /*06a0*/  LDG.E R10, desc[UR10][R16.64+-0x4] ;  /* 0xfffffc0a100a7981 */ /* 0x000ea2000c1e1900 */
[----:B-1----:R-:W-:Y:S01]  /*06b0*/  DADD R2, R2, R2 ;  /* 0x0000000002027229 */ /* 0x002fe20000000002 */
[----:B------:R-:W-:Y:S09]  /*06c0*/  BSSY.RECONVERGENT B0, `(.L_x_59) ;  /* 0x0000020000007945 */ /* 0x000ff20003800200 */
[----:B------:R-:W-:-:S02]  /*06d0*/  R2UR UR9, R3 ;  /* 0x00000000030972ca */ /* 0x000fc400000e0000 */
[----:B------:R-:W-:Y:S01]  /*06e0*/  R2UR UR8, R2 ;  /* 0x00000000020872ca */ /* 0x000fe200000e0000 */
[----:B------:R-:W-:-:S10]  /*06f0*/  IMAD.MOV.U32 R2, RZ, RZ, 0x1 ;  /* 0x00000001ff027424 */ /* 0x000fd400078e00ff */
[----:B------:R-:W0:Y:S01]  /*0700*/  MUFU.RCP64H R3, UR9 ;  /* 0x0000000900037d08 */ /* 0x000e220008001800 */
[----:B------:R-:W-:Y:S02]  /*0710*/  IMAD.U32 R9, RZ, RZ, UR9 ;  /* 0x00000009ff097e24 */ /* 0x000fe4000f8e00ff */
[----:B------:R-:W-:-:S06]  /*0720*/  IMAD.U32 R8, RZ, RZ, UR8 ;  /* 0x00000008ff087e24 */ /* 0x000fcc000f8e00ff */
[----:B0-----:R-:W-:-:S08]  /*0730*/  DFMA R8, R2, -R8, 1 ;  /* 0x3ff000000208742b */ /* 0x001fd00000000808 */
[----:B------:R-:W-:-:S08]  /*0740*/  DFMA R8, R8, R8, R8 ;  /* 0x000000080808722b */ /* 0x000fd00000000008 */
[----:B------:R-:W-:Y:S01]  /*0750*/  DFMA R8, R2, R8, R2 ;  /* 0x000000080208722b */ /* 0x000fe20000000002 */
[----:B------:R-:W-:Y:S01]  /*0760*/  IMAD.U32 R2, RZ, RZ, UR8 ;  /* 0x00000008ff027e24 */ /* 0x000fe2000f8e00ff */
[----:B------:R-:W-:-:S06]  /*0770*/  MOV R3, UR9 ;  /* 0x0000000900037c02 */ /* 0x000fcc0008000f00 */
[----:B------:R-:W-:-:S08]  /*0780*/  DFMA R2, R8, -R2, 1 ;  /* 0x3ff000000802742b */ /* 0x000fd00000000802 */
[----:B------:R-:W-:Y:S01]  /*0790*/  DFMA R2, R8, R2, R8 ;  /* 0x000000020802722b */ /* 0x000fe20000000008 */
[----:B--2---:R-:W-:-:S06]  /*07a0*/  FADD R10, R7, -R10 ;  /* 0x8000000a070a7221 */ /* 0x004fcc0000000000 */
        /* <DEDUP_REMOVED lines=17> */
.L_x_60:
[----:B------:R-:W-:Y:S05]  /*08c0*/  BSYNC.RECONVERGENT B0 ;  /* 0x0000000000007941 */ /* 0x000fea0003800200 */
.L_x_59:
[----:B------:R-:W-:Y:S01]  /*08d0*/  DADD R8, -RZ, |R4| ;  /* 0x00000000ff087229 */ /* 0x000fe20000000504 */
[----:B------:R-:W-:Y:S01]  /*08e0*/  BSSY.RECONVERGENT B0, `(.L_x_61) ;  /* 0x0000005000007945 */ /* 0x000fe20003800200 */
[----:B------:R-:W-:-:S08]  /*08f0*/  MOV R28, 0x930 ;  /* 0x00000930001c7802 */ /* 0x000fd00000000f00 */
[----:B------:R-:W-:Y:S02]  /*0900*/  IMAD.MOV.U32 R10, RZ, RZ, R8 ;  /* 0x000000ffff0a7224 */ /* 0x000fe400078e0008 */
[----:B------:R-:W-:-:S07]  /*0910*/  IMAD.MOV.U32 R7, RZ, RZ, R9 ;  /* 0x000000ffff077224 */ /* 0x000fce00078e0009 */
[----:B------:R-:W-:Y:S05]  /*0920*/  CALL.REL.NOINC `($_Z8computeBPKfS0_Pfiidddd$__internal_accurate_pow) ;  /* 0x0000001000207944 */ /* 0x000fea0003c00000 */
[----:B------:R-:W-:Y:S05]  /*0930*/  BSYNC.RECONVERGENT B0 ;  /* 0x0000000000007941 */ /* 0x000fea0003800200 */
.L_x_61:
[----:B------:R-:W0:Y:S02]  /*0940*/  LDC R7, c[0x0][0x39c] ;  /* 0x0000e700ff077b82 */ /* 0x000e240000000800 */
[----:B0-----:R-:W-:-:S05]  /*0950*/  IMAD.WIDE R18, R7, 0x4, R18 ;  /* 0x0000000407127825 */ /* 0x001fca00078e0212 */
[----:B------:R-:W2:Y:S04]  /*0960*/  LDG.E R7, desc[UR10][R18.64+0x4] ;  /* 0x0000040a12077981 */ /* 0x000ea8000c1e1900 */
[----:B------:R0:W2:Y:S01]  /*0970*/  LDG.E R20, desc[UR10][R18.64+-0x4] ;  /* 0xfffffc0a12147981 */ /* 0x0000a2000c1e1900 */
[----:B------:R-:W1:Y:S01]  /*0980*/  MUFU.RCP64H R9, UR9 ;  /* 0x0000000900097d08 */ /* 0x000e620008001800 */
[----:B------:R-:W-:Y:S01]  /*0990*/  IMAD.U32 R10, RZ, RZ, UR8 ;  /* 0x00000008ff0a7e24 */ /* 0x000fe2000f8e00ff */
[----:B------:R-:W-:Y:S01]  /*09a0*/  MOV R8, 0x1 ;  /* 0x0000000100087802 */ /* 0x000fe20000000f00 */
[----:B------:R-:W-:Y:S01]  /*09b0*/  IMAD.U32 R11, RZ, RZ, UR9 ;  /* 0x00000009ff0b7e24 */ /* 0x000fe2000f8e00ff */
[C---:B------:R-:W-:Y:S01]  /*09c0*/  DSETP.NEU.AND P1, PT, R4.reuse, RZ, PT ;  /* 0x000000ff0400722a */ /* 0x040fe20003f2d000 */
[----:B------:R-:W-:Y:S01]  /*09d0*/  IMAD.U32 R14, RZ, RZ, UR8 ;  /* 0x00000008ff0e7e24 */ /* 0x000fe2000f8e00ff */
[----:B------:R-:W-:Y:S01]  /*09e0*/  BSSY.RECONVERGENT B0, `(.L_x_62) ;  /* 0x0000018000007945 */ /* 0x000fe20003800200 */
[----:B------:R-:W-:Y:S01]  /*09f0*/  IMAD.U32 R15, RZ, RZ, UR9 ;  /* 0x00000009ff0f7e24 */ /* 0x000fe2000f8e00ff */
[----:B------:R-:W-:-:S02]  /*0a00*/  DSETP.NEU.AND P0, PT, R4, 1, PT ;  /* 0x3ff000000400742a */ /* 0x000fc40003f0d000 */
[----:B-1----:R-:W-:-:S08]  /*0a10*/  DFMA R10, R8, -R10, 1 ;  /* 0x3ff00000080a742b */ /* 0x002fd0000000080a */
[----:B------:R-:W-:Y:S01]  /*0a20*/  @!P1 CS2R R12, SRZ ;  /* 0x00000000000c9805 */ /* 0x000fe2000001ff00 */
[----:B------:R-:W-:-:S08]  /*0a30*/  DFMA R10, R10, R10, R10 ;  /* 0x0000000a0a0a722b */ /* 0x000fd0000000000a */
[----:B------:R-:W-:-:S08]  /*0a40*/  DFMA R8, R8, R10, R8 ;  /* 0x0000000a0808722b */ /* 0x000fd00000000008 */
[----:B------:R-:W-:-:S08]  /*0a50*/  DFMA R14, R8, -R14, 1 ;  /* 0x3ff00000080e742b */ /* 0x000fd0000000080e */
[----:B0-----:R-:W-:Y:S02]  /*0a60*/  DFMA R18, R8, R14, R8 ;  /* 0x0000000e0812722b */ /* 0x001fe40000000008 */
[----:B------:R-:W-:Y:S01]  /*0a70*/  DADD R8, R4, 2 ;  /* 0x4000000004087429 */ /* 0x000fe20000000000 */
[----:B--2---:R-:W-:-:S09]  /*0a80*/  FADD R10, R7, -R20 ;  /* 0x80000014070a7221 */ /* 0x004fd20000000000 */
[----:B------:R-:W-:-:S04]  /*0a90*/  LOP3.LUT R7, R9, 0x7ff00000, RZ, 0xc0, !PT ;  /* 0x7ff0000009077812 */ /* 0x000fc800078ec0ff */
[----:B------:R-:W-:Y:S01]  /*0aa0*/  ISETP.NE.AND P2, PT, R7, 0x7ff00000, PT ;  /* 0x7ff000000700780c */ /* 0x000fe20003f45270 */
[----:B------:R-:W0:Y:S02]  /*0ab0*/  F2F.F64.F32 R10, R10 ;  /* 0x0000000a000a7310 */ /* 0x000e240000201800 */
[----:B0-----:R-:W-:-:S08]  /*0ac0*/  DMUL R14, R18, R10 ;  /* 0x0000000a120e7228 */ /* 0x001fd00000000000 */
[----:B------:R-:W-:-:S08]  /*0ad0*/  DFMA R8, R14, -UR8, R10 ;  /* 0x800000080e087c2b */ /* 0x000fd0000800000a */
[----:B------:R-:W-:Y:S01]  /*0ae0*/  DFMA R8, R18, R8, R14 ;  /* 0x000000081208722b */ /* 0x000fe2000000000e */
[----:B------:R-:W-:Y:S10]  /*0af0*/  @P2 BRA `(.L_x_63) ;  /* 0x0000000000182947 */ /* 0x000ff40003800000 */
[----:B------:R-:W-:-:S14]  /*0b00*/  DSETP.NAN.AND P1, PT, R4, R4, PT ;  /* 0x000000040400722a */ /* 0x000fdc0003f28000 */
[----:B------:R-:W-:Y:S01]  /*0b10*/  @P1 DADD R12, R4, 2 ;  /* 0x40000000040c1429 */ /* 0x000fe20000000000 */
[----:B------:R-:W-:Y:S10]  /*0b20*/  @P1 BRA `(.L_x_63) ;  /* 0x00000000000c1947 */ /* 0x000ff40003800000 */
[----:B------:R-:W-:-:S14]  /*0b30*/  DSETP.NEU.AND P1, PT, |R4|, +INF , PT ;  /* 0x7ff000000400742a */ /* 0x000fdc0003f2d200 */
[----:B------:R-:W-:Y:S02]  /*0b40*/  @!P1 IMAD.MOV.U32 R12, RZ, RZ, 0x0 ;  /* 0x00000000ff0c9424 */ /* 0x000fe400078e00ff */
[----:B------:R-:W-:-:S07]  /*0b50*/  @!P1 IMAD.MOV.U32 R13, RZ, RZ, 0x7ff00000 ;  /* 0x7ff00000ff0d9424 */ /* 0x000fce00078e00ff */
.L_x_63:
[----:B------:R-:W-:Y:S05]  /*0b60*/  BSYNC.RECONVERGENT B0 ;  /* 0x0000000000007941 */ /* 0x000fea0003800200 */
.L_x_62:
[----:B------:R-:W-:Y:S01]  /*0b70*/  FFMA R7, RZ, UR9, R9 ;  /* 0x00000009ff077c23 */ /* 0x000fe20008000009 */
[----:B------:R-:W-:Y:S01]  /*0b80*/  FSEL R12, R12, RZ, P0 ;  /* 0x000000ff0c0c7208 */ /* 0x000fe20000000000 */
[----:B------:R-:W-:Y:S01]  /*0b90*/  DADD R4, R2, R4 ;  /* 0x0000000002047229 */ /* 0x000fe20000000004 */
[----:B------:R-:W-:Y:S01]  /*0ba0*/  FSEL R13, R13, 1.875, P0 ;  /* 0x3ff000000d0d7808 */ /* 0x000fe20000000000 */
[----:B------:R-:W-:Y:S01]  /*0bb0*/  BSSY.RECONVERGENT B0, `(.L_x_64) ;  /* 0x000000e000007945 */ /* 0x000fe20003800200 */
[----:B------:R-:W-:Y:S02]  /*0bc0*/  FSETP.GT.AND P0, PT, |R7|, 1.469367938527859385e-39, PT ;  /* 0x001000000700780b */ /* 0x000fe40003f04200 */
[----:B------:R-:W-:-:S03]  /*0bd0*/  FSETP.GEU.AND P1, PT, |R11|, 6.5827683646048100446e-37, PT ;  /* 0x036000000b00780b */ /* 0x000fc60003f2e200 */
[----:B------:R-:W-:-:S10]  /*0be0*/  DFMA R4, R4, UR4, -R12 ;  /* 0x0000000404047c2b */ /* 0x000fd4000800080c */
[----:B------:R-:W-:Y:S05]  /*0bf0*/  @P0 BRA P1, `(.L_x_65) ;  /* 0x0000000000240947 */ /* 0x000fea0000800000 */
[----:B------:R-:W-:Y:S01]  /*0c00*/  IMAD.U32 R9, RZ, RZ, UR9 ;  /* 0x00000009ff097e24 */ /* 0x000fe2000f8e00ff */
[----:B------:R-:W-:Y:S01]  /*0c10*/  MOV R13, UR9 ;  /* 0x00000009000d7c02 */ /* 0x000fe20008000f00 */
[----:B------:R-:W-:Y:S01]  /*0c20*/  IMAD.U32 R8, RZ, RZ, UR8 ;  /* 0x00000008ff087e24 */ /* 0x000fe2000f8e00ff */
[----:B------:R-:W-:Y:S01]  /*0c30*/  MOV R8, 0xc70 ;  /* 0x00000c7000087802 */ /* 0x000fe20000000f00 */
[----:B------:R-:W-:Y:S02]  /*0c40*/  IMAD.U32 R12, RZ, RZ, UR8 ;  /* 0x00000008ff0c7e24 */ /* 0x000fe4000f8e00ff */
[----:B------:R-:W-:-:S07]  /*0c50*/  IMAD.MOV.U32 R13, RZ, RZ, R9 ;  /* 0x000000ffff0d7224 */ /* 0x000fce00078e0009 */
[----:B------:R-:W-:Y:S05]  /*0c60*/  CALL.REL.NOINC `($__internal_3_$__cuda_sm20_div_rn_f64_full) ;  /* 0x0000000400e87944 */ /* 0x000fea0003c00000 */
[----:B------:R-:W-:Y:S02]  /*0c70*/  IMAD.MOV.U32 R8, RZ, RZ, R22 ;  /* 0x000000ffff087224 */ /* 0x000fe400078e0016 */
[----:B------:R-:W-:-:S07]  /*0c80*/  IMAD.MOV.U32 R9, RZ, RZ, R23 ;  /* 0x000000ffff097224 */ /* 0x000fce00078e0017 */
.L_x_65:
[----:B------:R-:W-:Y:S05]  /*0c90*/  BSYNC.RECONVERGENT B0 ;  /* 0x0000000000007941 */ /* 0x000fea0003800200 */
.L_x_64:
[----:B------:R-:W0:Y:S08]  /*0ca0*/  LDC R7, c[0x0][0x39c] ;  /* 0x0000e700ff077b82 */ /* 0x000e300000000800 */
[----:B------:R-:W1:Y:S01]  /*0cb0*/  LDC.64 R10, c[0x0][0x388] ;  /* 0x0000e200ff0a7b82 */ /* 0x000e620000000a00 */
[----:B0-----:R-:W-:-:S06]  /*0cc0*/  IMAD.WIDE R16, R7, 0x4, R16 ;  /* 0x0000000407107825 */ /* 0x001fcc00078e0210 */
[----:B------:R-:W2:Y:S01]  /*0cd0*/  LDG.E R16, desc[UR10][R16.64] ;  /* 0x0000000a10107981 */ /* 0x000ea2000c1e1900 */
[----:B-1----:R-:W-:-:S06]  /*0ce0*/  IMAD.WIDE R10, R0, 0x4, R10 ;  /* 0x00000004000a7825 */ /* 0x002fcc00078e020a */
[----:B------:R-:W2:Y:S01]  /*0cf0*/  LDG.E R11, desc[UR10][R10.64] ;  /* 0x0000000a0a0b7981 */ /* 0x000ea2000c1e1900 */
[----:B------:R-:W0:Y:S01]  /*0d00*/  MUFU.RCP64H R13, UR7 ;  /* 0x00000007000d7d08 */ /* 0x000e220008001800 */
[----:B------:R-:W-:Y:S01]  /*0d10*/  MOV R14, UR6 ;  /* 0x00000006000e7c02 */ /* 0x000fe20008000f00 */
[----:B------:R-:W-:Y:S02]  /*0d20*/  IMAD.U32 R15, RZ, RZ, UR7 ;  /* 0x00000007ff0f7e24 */ /* 0x000fe4000f8e00ff */
[----:B------:R-:W-:-:S06]  /*0d30*/  IMAD.MOV.U32 R12, RZ, RZ, 0x1 ;  /* 0x00000001ff0c7424 */ /* 0x000fcc00078e00ff */
[----:B0-----:R-:W-:-:S08]  /*0d40*/  DFMA R14, R12, -R14, 1 ;  /* 0x3ff000000c0e742b */ /* 0x001fd0000000080e */
[----:B------:R-:W-:Y:S01]  /*0d50*/  DFMA R14, R14, R14, R14 ;  /* 0x0000000e0e0e722b */ /* 0x000fe2000000000e */
[----:B------:R-:W-:Y:S02]  /*0d60*/  IMAD.U32 R18, RZ, RZ, UR6 ;  /* 0x00000006ff127e24 */ /* 0x000fe4000f8e00ff */
[----:B------:R-:W-:-:S05]  /*0d70*/  IMAD.U32 R19, RZ, RZ, UR7 ;  /* 0x00000007ff137e24 */ /* 0x000fca000f8e00ff */
[----:B------:R-:W-:Y:S01]  /*0d80*/  DFMA R14, R12, R14, R12 ;  /* 0x0000000e0c0e722b */ /* 0x000fe2000000000c */
[----:B------:R-:W-:Y:S01]  /*0d90*/  BSSY.RECONVERGENT B0, `(.L_x_66) ;  /* 0x0000019000007945 */ /* 0x000fe20003800200 */
[----:B--2---:R-:W-:-:S04]  /*0da0*/  FADD R0, R16, -R11 ;  /* 0x8000000b10007221 */ /* 0x004fc80000000000 */
[----:B------:R-:W0:Y:S02]  /*0db0*/  F2F.F64.F32 R12, R0 ;  /* 0x00000000000c7310 */ /* 0x000e240000201800 */
[----:B------:R-:W-:-:S08]  /*0dc0*/  DFMA R16, R14, -R18, 1 ;  /* 0x3ff000000e10742b */ /* 0x000fd00000000812 */
[----:B------:R-:W-:Y:S02]  /*0dd0*/  DFMA R16, R14, R16, R14 ;  /* 0x000000100e10722b */ /* 0x000fe4000000000e */
[----:B0-----:R-:W-:-:S08]  /*0de0*/  DMUL R12, R12, R8 ;  /* 0x000000080c0c7228 */ /* 0x001fd00000000000 */
[----:B------:R-:W-:-:S08]  /*0df0*/  DMUL R8, R16, R12 ;  /* 0x0000000c10087228 */ /* 0x000fd00000000000 */
[----:B------:R-:W-:-:S08]  /*0e00*/  DFMA R10, R8, -UR6, R12 ;  /* 0x80000006080a7c2b */ /* 0x000fd0000800000c */
[----:B------:R-:W-:Y:S01]  /*0e10*/  DFMA R8, R16, R10, R8 ;  /* 0x0000000a1008722b */ /* 0x000fe20000000008 */
[----:B------:R-:W-:-:S09]  /*0e20*/  FSETP.GEU.AND P1, PT, |R13|, 6.5827683646048100446e-37, PT ;  /* 0x036000000d00780b */ /* 0x000fd20003f2e200 */
[----:B------:R-:W-:-:S05]  /*0e30*/  FFMA R7, RZ, UR7, R9 ;  /* 0x00000007ff077c23 */ /* 0x000fca0008000009 */
[----:B------:R-:W-:-:S13]  /*0e40*/  FSETP.GT.AND P0, PT, |R7|, 1.469367938527859385e-39, PT ;  /* 0x001000000700780b */ /* 0x000fda0003f04200 */
[----:B------:R-:W-:Y:S05]  /*0e50*/  @P0 BRA P1, `(.L_x_67) ;  /* 0x0000000000300947 */ /* 0x000fea0000800000 */
[----:B------:R-:W-:Y:S01]  /*0e60*/  IMAD.U32 R8, RZ, RZ, UR6 ;  /* 0x00000006ff087e24 */ /* 0x000fe2000f8e00ff */
[----:B------:R-:W-:Y:S01]  /*0e70*/  MOV R9, UR7 ;  /* 0x0000000700097c02 */ /* 0x000fe20008000f00 */
[----:B------:R-:W-:Y:S02]  /*0e80*/  IMAD.U32 R15, RZ, RZ, UR7 ;  /* 0x00000007ff0f7e24 */ /* 0x000fe4000f8e00ff */
[----:B------:R-:W-:Y:S02]  /*0e90*/  IMAD.MOV.U32 R10, RZ, RZ, R12 ;  /* 0x000000ffff0a7224 */ /* 0x000fe400078e000c */
[----:B------:R-:W-:Y:S01]  /*0ea0*/  IMAD.MOV.U32 R11, RZ, RZ, R13 ;  /* 0x000000ffff0b7224 */ /* 0x000fe200078e000d */
[----:B------:R-:W-:Y:S01]  /*0eb0*/  MOV R13, R15 ;  /* 0x0000000f000d7202 */ /* 0x000fe20000000f00 */
[----:B------:R-:W-:Y:S01]  /*0ec0*/  IMAD.MOV.U32 R12, RZ, RZ, R8 ;  /* 0x000000ffff0c7224 */ /* 0x000fe200078e0008 */
[----:B------:R-:W-:Y:S01]  /*0ed0*/  MOV R8, 0xf00 ;  /* 0x00000f0000087802 */ /* 0x000fe20000000f00 */
[----:B------:R-:W-:-:S07]  /*0ee0*/  IMAD.U32 R14, RZ, RZ, UR6 ;  /* 0x00000006ff0e7e24 */ /* 0x000fce000f8e00ff */
[----:B------:R-:W-:Y:S05]  /*0ef0*/  CALL.REL.NOINC `($__internal_3_$__cuda_sm20_div_rn_f64_full) ;  /* 0x0000000400447944 */ /* 0x000fea0003c00000 */
[----:B------:R-:W-:Y:S02]  /*0f00*/  IMAD.MOV.U32 R8, RZ, RZ, R22 ;  /* 0x000000ffff087224 */ /* 0x000fe400078e0016 */
[----:B------:R-:W-:-:S07]  /*0f10*/  IMAD.MOV.U32 R9, RZ, RZ, R23 ;  /* 0x000000ffff097224 */ /* 0x000fce00078e0017 */
.L_x_67:
[----:B------:R-:W-:Y:S05]  /*0f20*/  BSYNC.RECONVERGENT B0 ;  /* 0x0000000000007941 */ /* 0x000fea0003800200 */
.L_x_66:
[----:B------:R-:W-:Y:S01]  /*0f30*/  DADD R8, R8, R8 ;  /* 0x0000000008087229 */ /* 0x000fe20000000008 */
[----:B------:R-:W-:Y:S01]  /*0f40*/  BSSY.RECONVERGENT B0, `(.L_x_68) ;  /* 0x0000006000007945 */ /* 0x000fe20003800200 */
[----:B------:R-:W-:Y:S01]  /*0f50*/  DADD R10, -RZ, |R2| ;  /* 0x00000000ff0a7229 */ /* 0x000fe20000000502 */
[----:B------:R-:W-:-:S05]  /*0f60*/  MOV R28, 0xfa0 ;  /* 0x00000fa0001c7802 */ /* 0x000fca0000000f00 */
[----:B------:R-:W-:-:S04]  /*0f70*/  DADD R4, R4, -R8 ;  /* 0x0000000004047229 */ /* 0x000fc80000000808 */
[----:B------:R-:W-:-:S07]  /*0f80*/  IMAD.MOV.U32 R7, RZ, RZ, R11 ;  /* 0x000000ffff077224 */ /* 0x000fce00078e000b */
[----:B------:R-:W-:Y:S05]  /*0f90*/  CALL.REL.NOINC `($_Z8computeBPKfS0_Pfiidddd$__internal_accurate_pow) ;  /* 0x0000000800847944 */ /* 0x000fea0003c00000 */
[----:B------:R-:W-:Y:S05]  /*0fa0*/  BSYNC.RECONVERGENT B0 ;  /* 0x0000000000007941 */ /* 0x000fea0003800200 */
.L_x_68:
[C---:B------:R-:W-:Y:S01]  /*0fb0*/  DADD R8, R2.reuse, 2 ;  /* 0x4000000002087429 */ /* 0x040fe20000000000 */
[----:B------:R-:W-:Y:S01]  /*0fc0*/  BSSY.RECONVERGENT B0, `(.L_x_69) ;  /* 0x000000d000007945 */ /* 0x000fe20003800200 */
[C---:B------:R-:W-:Y:S02]  /*0fd0*/  DSETP.NEU.AND P1, PT, R2.reuse, RZ, PT ;  /* 0x000000ff0200722a */ /* 0x040fe40003f2d000 */
[----:B------:R-:W-:-:S06]  /*0fe0*/  DSETP.NEU.AND P0, PT, R2, 1, PT ;  /* 0x3ff000000200742a */ /* 0x000fcc0003f0d000 */
[----:B------:R-:W-:-:S04]  /*0ff0*/  LOP3.LUT R8, R9, 0x7ff00000, RZ, 0xc0, !PT ;  /* 0x7ff0000009087812 */ /* 0x000fc800078ec0ff */
[----:B------:R-:W-:Y:S02]  /*1000*/  ISETP.NE.AND P2, PT, R8, 0x7ff00000, PT ;  /* 0x7ff000000800780c */ /* 0x000fe40003f45270 */
[----:B------:R-:W-:-:S11]  /*1010*/  @!P1 CS2R R12, SRZ ;  /* 0x00000000000c9805 */ /* 0x000fd6000001ff00 */
[----:B------:R-:W-:Y:S05]  /*1020*/  @P2 BRA `(.L_x_70) ;  /* 0x0000000000182947 */ /* 0x000fea0003800000 */
[----:B------:R-:W-:-:S14]  /*1030*/  DSETP.NAN.AND P1, PT, R2, R2, PT ;  /* 0x000000020200722a */ /* 0x000fdc0003f28000 */
[----:B------:R-:W-:Y:S01]  /*1040*/  @P1 DADD R12, R2, 2 ;  /* 0x40000000020c1429 */ /* 0x000fe20000000000 */
[----:B------:R-:W-:Y:S10]  /*1050*/  @P1 BRA `(.L_x_70) ;  /* 0x00000000000c1947 */ /* 0x000ff40003800000 */
[----:B------:R-:W-:-:S14]  /*1060*/  DSETP.NEU.AND P1, PT, |R2|, +INF , PT ;  /* 0x7ff000000200742a */ /* 0x000fdc0003f2d200 */
[----:B------:R-:W-:Y:S02]  /*1070*/  @!P1 IMAD.MOV.U32 R12, RZ, RZ, 0x0 ;  /* 0x00000000ff0c9424 */ /* 0x000fe400078e00ff */
[----:B------:R-:W-:-:S07]  /*1080*/  @!P1 IMAD.MOV.U32 R13, RZ, RZ, 0x7ff00000 ;  /* 0x7ff00000ff0d9424 */ /* 0x000fce00078e00ff */
.L_x_70:
[----:B------:R-:W-:Y:S05]  /*1090*/  BSYNC.RECONVERGENT B0 ;  /* 0x0000000000007941 */ /* 0x000fea0003800200 */
.L_x_69:
[----:B------:R-:W0:Y:S01]  /*10a0*/  LDCU.64 UR4, c[0x0][0x3b8] ;  /* 0x00007700ff0477ac */ /* 0x000e220008000a00 */
[----:B------:R-:W-:Y:S01]  /*10b0*/  FSEL R2, R12, RZ, P0 ;  /* 0x000000ff0c027208 */ /* 0x000fe20000000000 */
[----:B------:R-:W1:Y:S01]  /*10c0*/  LDC.64 R8, c[0x0][0x390] ;  /* 0x0000e400ff087b82 */ /* 0x000e620000000a00 */
[----:B------:R-:W-:-:S06]  /*10d0*/  FSEL R3, R13, 1.875, P0 ;  /* 0x3ff000000d037808 */ /* 0x000fcc0000000000 */
[----:B------:R-:W-:-:S08]  /*10e0*/  DADD R4, R4, -R2 ;  /* 0x0000000004047229 */ /* 0x000fd00000000802 */
[----:B0-----:R-:W-:Y:S01]  /*10f0*/  DMUL R4, R4, UR4 ;  /* 0x0000000404047c28 */ /* 0x001fe20008000000 */
[----:B-1----:R-:W-:-:S09]  /*1100*/  IMAD.WIDE R6, R6, 0x4, R8 ;  /* 0x0000000406067825 */ /* 0x002fd200078e0208 */
[----:B------:R-:W0:Y:S02]  /*1110*/  F2F.F32.F64 R5, R4 ;  /* 0x0000000400057310 */ /* 0x000e240000301000 */
[----:B0-----:R-:W-:Y:S01]  /*1120*/  STG.E desc[UR10][R6.64], R5 ;  /* 0x0000000506007986 */ /* 0x001fe2000c10190a */
[----:B------:R-:W-:Y:S05]  /*1130*/  EXIT ;  /* 0x000000000000794d */ /* 0x000fea0003800000 */
        .weak           $__internal_2_$__cuda_sm20_dblrcp_rn_slowpath_v3
        .type           $__internal_2_$__cuda_sm20_dblrcp_rn_slowpath_v3,@function
        .size           $__internal_2_$__cuda_sm20_dblrcp_rn_slowpath_v3,($__internal_3_$__cuda_sm20_div_rn_f64_full - $__internal_2_$__cuda_sm20_dblrcp_rn_slowpath_v3)
$__internal_2_$__cuda_sm20_dblrcp_rn_slowpath_v3:
[----:B------:R-:W0:Y:S01]  /*1140*/  LDC.64 R10, c[0x0][0x3b0] ;  /* 0x0000ec00ff0a7b82 */ /* 0x000e220000000a00 */
[----:B------:R-:W1:Y:S01]  /*1150*/  LDCU UR6, c[0x0][0x3b4] ;  /* 0x00007680ff0677ac */ /* 0x000e620008000800 */
[----:B0-----:R-:W-:-:S14]  /*1160*/  DSETP.GTU.AND P0, PT, |R10|, +INF , PT ;  /* 0x7ff000000a00742a */ /* 0x001fdc0003f0c200 */
[----:B-1----:R-:W-:Y:S05]  /*1170*/  @P0 BRA `(.L_x_71) ;  /* 0x0000000000900947 */ /* 0x002fea0003800000 */
[----:B------:R-:W-:-:S04]  /*1180*/  ULOP3.LUT UR7, UR6, 0x7fffffff, URZ, 0xc0, !UPT ;  /* 0x7fffffff06077892 */ /* 0x000fc8000f8ec0ff */
[----:B------:R-:W-:-:S04]  /*1190*/  UIADD3 UR4, UPT, UPT, UR7, -0x1, URZ ;  /* 0xffffffff07047890 */ /* 0x000fc8000fffe0ff */
[----:B------:R-:W-:-:S11]  /*11a0*/  UISETP.GE.U32.AND UP0, UPT, UR4, 0x7fefffff, UPT ;  /* 0x7fefffff0400788c */ /* 0x000fd6000bf06070 */
[----:B------:R-:W-:Y:S01]  /*11b0*/  @UP0 ULOP3.LUT UR5, UR6, 0x7ff00000, URZ, 0x3c, !UPT ;  /* 0x7ff0000006050892 */ /* 0x000fe2000f8e3cff */
[----:B------:R-:W-:Y:S01]  /*11c0*/  @UP0 UMOV UR4, URZ ;  /* 0x000000ff00040c82 */ /* 0x000fe20008000000 */
[----:B------:R-:W-:Y:S10]  /*11d0*/  BRA.U UP0, `(.L_x_72) ;  /* 0x0000000100807547 */ /* 0x000ff4000b800000 */
[----:B------:R-:W-:-:S09]  /*11e0*/  UISETP.GE.U32.AND UP0, UPT, UR7, 0x1000001, UPT ;  /* 0x010000010700788c */ /* 0x000fd2000bf06070 */
[----:B------:R-:W-:Y:S05]  /*11f0*/  BRA.U !UP0, `(.L_x_73) ;  /* 0x0000000108447547 */ /* 0x000fea000b800000 */
[----:B------:R-:W-:Y:S01]  /*1200*/  UIADD3 UR4, UPT, UPT, UR6, -0x3fe00000, URZ ;  /* 0xc020000006047890 */ /* 0x000fe2000fffe0ff */
[----:B------:R-:W0:Y:S05]  /*1210*/  LDCU UR5, c[0x0][0x3b0] ;  /* 0x00007600ff0577ac */ /* 0x000e2a0008000800 */
[----:B------:R-:W-:-:S03]  /*1220*/  IMAD.U32 R3, RZ, RZ, UR4 ;  /* 0x00000004ff037e24 */ /* 0x000fc6000f8e00ff */
[----:B------:R-:W1:Y:S01]  /*1230*/  MUFU.RCP64H R5, UR4 ;  /* 0x0000000400057d08 */ /* 0x000e620008001800 */
[----:B0-----:R-:W-:-:S06]  /*1240*/  MOV R2, UR5 ;  /* 0x0000000500027c02 */ /* 0x001fcc0008000f00 */
[----:B-1----:R-:W-:-:S08]  /*1250*/  DFMA R8, -R2, R4, 1 ;  /* 0x3ff000000208742b */ /* 0x002fd00000000104 */
[----:B------:R-:W-:-:S08]  /*1260*/  DFMA R8, R8, R8, R8 ;  /* 0x000000080808722b */ /* 0x000fd00000000008 */
[----:B------:R-:W-:-:S08]  /*1270*/  DFMA R8, R4, R8, R4 ;  /* 0x000000080408722b */ /* 0x000fd00000000004 */
[----:B------:R-:W-:-:S08]  /*1280*/  DFMA R2, -R2, R8, 1 ;  /* 0x3ff000000202742b */ /* 0x000fd00000000108 */
[----:B------:R-:W-:-:S08]  /*1290*/  DFMA R2, R8, R2, R8 ;  /* 0x000000020802722b */ /* 0x000fd00000000008 */
[----:B------:R-:W-:-:S08]  /*12a0*/  DMUL R2, R2, 2.2250738585072013831e-308 ;  /* 0x0010000002027828 */ /* 0x000fd00000000000 */
[----:B------:R-:W-:-:S08]  /*12b0*/  DFMA R4, R2, -R10, 1 ;  /* 0x3ff000000204742b */ /* 0x000fd0000000080a */
[----:B------:R-:W-:-:S08]  /*12c0*/  DFMA R4, R4, R4, R4 ;  /* 0x000000040404722b */ /* 0x000fd00000000004 */
[----:B------:R-:W-:-:S10]  /*12d0*/  DFMA R4, R2, R4, R2 ;  /* 0x000000040204722b */ /* 0x000fd40000000002 */
[----:B------:R-:W-:Y:S02]  /*12e0*/  R2UR UR4, R4 ;  /* 0x00000000040472ca */ /* 0x000fe400000e0000 */
[----:B------:R-:W-:Y:S01]  /*12f0*/  R2UR UR5, R5 ;  /* 0x00000000050572ca */ /* 0x000fe200000e0000 */
[----:B------:R-:W-:-:S14]  /*1300*/  BRA `(.L_x_72) ;  /* 0x0000000000347947 */ /* 0x000fdc0003800000 */
.L_x_73:
[----:B------:R-:W-:-:S06]  /*1310*/  DMUL R2, R10, 8.11296384146066816958e+31 ;  /* 0x469000000a027828 */ /* 0x000fcc0000000000 */
[----:B------:R-:W0:Y:S02]  /*1320*/  MUFU.RCP64H R5, R3 ;  /* 0x0000000300057308 */ /* 0x000e240000001800 */
[----:B0-----:R-:W-:-:S08]  /*1330*/  DFMA R8, -R2, R4, 1 ;  /* 0x3ff000000208742b */ /* 0x001fd00000000104 */
[----:B------:R-:W-:-:S08]  /*1340*/  DFMA R8, R8, R8, R8 ;  /* 0x000000080808722b */ /* 0x000fd00000000008 */
[----:B------:R-:W-:-:S08]  /*1350*/  DFMA R8, R4, R8, R4 ;  /* 0x000000080408722b */ /* 0x000fd00000000004 */
[----:B------:R-:W-:-:S08]  /*1360*/  DFMA R4, -R2, R8, 1 ;  /* 0x3ff000000204742b */ /* 0x000fd00000000108 */
[----:B------:R-:W-:-:S08]  /*1370*/  DFMA R4, R8, R4, R8 ;  /* 0x000000040804722b */ /* 0x000fd00000000008 */
[----:B------:R-:W-:-:S10]  /*1380*/  DMUL R4, R4, 8.11296384146066816958e+31 ;  /* 0x4690000004047828 */ /* 0x000fd40000000000 */
[----:B------:R-:W-:Y:S02]  /*1390*/  R2UR UR4, R4 ;  /* 0x00000000040472ca */ /* 0x000fe400000e0000 */
[----:B------:R-:W-:Y:S01]  /*13a0*/  R2UR UR5, R5 ;  /* 0x00000000050572ca */ /* 0x000fe200000e0000 */
[----:B------:R-:W-:-:S14]  /*13b0*/  BRA `(.L_x_72) ;  /* 0x0000000000087947 */ /* 0x000fdc0003800000 */
.L_x_71:
[----:B------:R-:W0:Y:S01]  /*13c0*/  LDCU UR4, c[0x0][0x3b0] ;  /* 0x00007600ff0477ac */ /* 0x000e220008000800 */
[----:B------:R-:W-:-:S12]  /*13d0*/  ULOP3.LUT UR5, UR6, 0x80000, URZ, 0xfc, !UPT ;  /* 0x0008000006057892 */ /* 0x000fd8000f8efcff */
.L_x_72:
[----:B------:R-:W-:Y:S02]  /*13e0*/  IMAD.MOV.U32 R2, RZ, RZ, R0 ;  /* 0x000000ffff027224 */ /* 0x000fe400078e0000 */
[----:B------:R-:W-:-:S04]  /*13f0*/  IMAD.MOV.U32 R3, RZ, RZ, 0x0 ;  /* 0x00000000ff037424 */ /* 0x000fc800078e00ff */
[----:B0-----:R-:W-:Y:S05]  /*1400*/  RET.REL.NODEC R2 `(_Z8computeBPKfS0_Pfiidddd) ;  /* 0xffffffe802fc7950 */ /* 0x001fea0003c3ffff */
        .weak           $__internal_3_$__cuda_sm20_div_rn_f64_full
        .type           $__internal_3_$__cuda_sm20_div_rn_f64_full,@function
        .size           $__internal_3_$__cuda_sm20_div_rn_f64_full,($_Z8computeBPKfS0_Pfiidddd$__internal_accurate_pow - $__internal_3_$__cuda_sm20_div_rn_f64_full)
$__internal_3_$__cuda_sm20_div_rn_f64_full:
        /* <DEDUP_REMOVED lines=8> */
[----:B------:R-:W-:-:S02]  /*1490*/  MOV R9, 0x1ca00000 ;  /* 0x1ca0000000097802 */ /* 0x000fc40000000f00 */
[----:B------:R-:W-:Y:S01]  /*14a0*/  LOP3.LUT R28, R13, 0x7ff00000, RZ, 0xc0, !PT ;  /* 0x7ff000000d1c7812 */ /* 0x000fe200078ec0ff */
[----:B------:R-:W-:-:S03]  /*14b0*/  @!P0 DMUL R14, R12, 8.98846567431157953865e+307 ;  /* 0x7fe000000c0e8828 */ /* 0x000fc60000000000 */
[----:B------:R-:W-:Y:S02]  /*14c0*/  ISETP.GE.U32.AND P1, PT, R7, R28, PT ;  /* 0x0000001c0700720c */ /* 0x000fe40003f26070 */
[----:B------:R-:W-:Y:S01]  /*14d0*/  @!P2 LOP3.LUT R22, R13, 0x7ff00000, RZ, 0xc0, !PT ;  /* 0x7ff000000d16a812 */ /* 0x000fe200078ec0ff */
[----:B------:R-:W0:Y:S03]  /*14e0*/  MUFU.RCP64H R21, R15 ;  /* 0x0000000f00157308 */ /* 0x000e260000001800 */
[----:B------:R-:W-:Y:S02]  /*14f0*/  @!P2 ISETP.GE.U32.AND P3, PT, R7, R22, PT ;  /* 0x000000160700a20c */ /* 0x000fe40003f66070 */
[----:B------:R-:W-:Y:S02]  /*1500*/  @!P0 LOP3.LUT R28, R15, 0x7ff00000, RZ, 0xc0, !PT ;  /* 0x7ff000000f1c8812 */ /* 0x000fe400078ec0ff */
[----:B------:R-:W-:-:S04]  /*1510*/  @!P2 SEL R23, R9, 0x63400000, !P3 ;  /* 0x634000000917a807 */ /* 0x000fc80005800000 */
[----:B------:R-:W-:-:S04]  /*1520*/  @!P2 LOP3.LUT R26, R23, 0x80000000, R11, 0xf8, !PT ;  /* 0x80000000171aa812 */ /* 0x000fc800078ef80b */
[----:B------:R-:W-:Y:S01]  /*1530*/  @!P2 LOP3.LUT R27, R26, 0x100000, RZ, 0xfc, !PT ;  /* 0x001000001a1ba812 */ /* 0x000fe200078efcff */
[----:B------:R-:W-:Y:S01]  /*1540*/  @!P2 IMAD.MOV.U32 R26, RZ, RZ, RZ ;  /* 0x000000ffff1aa224 */ /* 0x000fe200078e00ff */
[----:B0-----:R-:W-:-:S08]  /*1550*/  DFMA R24, R20, -R14, 1 ;  /* 0x3ff000001418742b */ /* 0x001fd0000000080e */
[----:B------:R-:W-:-:S08]  /*1560*/  DFMA R24, R24, R24, R24 ;  /* 0x000000181818722b */ /* 0x000fd00000000018 */
[----:B------:R-:W-:Y:S01]  /*1570*/  DFMA R24, R20, R24, R20 ;  /* 0x000000181418722b */ /* 0x000fe20000000014 */
[----:B------:R-:W-:Y:S01]  /*1580*/  SEL R21, R9, 0x63400000, !P1 ;  /* 0x6340000009157807 */ /* 0x000fe20004800000 */
[----:B------:R-:W-:-:S03]  /*1590*/  IMAD.MOV.U32 R20, RZ, RZ, R10 ;  /* 0x000000ffff147224 */ /* 0x000fc600078e000a */
[----:B------:R-:W-:-:S03]  /*15a0*/  LOP3.LUT R21, R21, 0x800fffff, R11, 0xf8, !PT ;  /* 0x800fffff15157812 */ /* 0x000fc600078ef80b */
[----:B------:R-:W-:-:S03]  /*15b0*/  DFMA R22, R24, -R14, 1 ;  /* 0x3ff000001816742b */ /* 0x000fc6000000080e */
[----:B------:R-:W-:-:S05]  /*15c0*/  @!P2 DFMA R20, R20, 2, -R26 ;  /* 0x400000001414a82b */ /* 0x000fca000000081a */
[----:B------:R-:W-:-:S08]  /*15d0*/  DFMA R22, R24, R22, R24 ;  /* 0x000000161816722b */ /* 0x000fd00000000018 */
[----:B------:R-:W-:-:S08]  /*15e0*/  DMUL R24, R22, R20 ;  /* 0x0000001416187228 */ /* 0x000fd00000000000 */
[----:B------:R-:W-:-:S08]  /*15f0*/  DFMA R26, R24, -R14, R20 ;  /* 0x8000000e181a722b */ /* 0x000fd00000000014 */
[----:B------:R-:W-:Y:S01]  /*1600*/  DFMA R26, R22, R26, R24 ;  /* 0x0000001a161a722b */ /* 0x000fe20000000018 */
[----:B------:R-:W-:Y:S01]  /*1610*/  IMAD.MOV.U32 R24, RZ, RZ, R7 ;  /* 0x000000ffff187224 */ /* 0x000fe200078e0007 */
[----:B------:R-:W-:Y:S01]  /*1620*/  @!P2 LOP3.LUT R24, R21, 0x7ff00000, RZ, 0xc0, !PT ;  /* 0x7ff000001518a812 */ /* 0x000fe200078ec0ff */
[----:B------:R-:W-:-:S04]  /*1630*/  VIADD R23, R28, 0xffffffff ;  /* 0xffffffff1c177836 */ /* 0x000fc80000000000 */
[----:B------:R-:W-:-:S05]  /*1640*/  VIADD R22, R24, 0xffffffff ;  /* 0xffffffff18167836 */ /* 0x000fca0000000000 */
[----:B------:R-:W-:-:S04]  /*1650*/  ISETP.GT.U32.AND P0, PT, R22, 0x7feffffe, PT ;  /* 0x7feffffe1600780c */ /* 0x000fc80003f04070 */
[----:B------:R-:W-:-:S13]  /*1660*/  ISETP.GT.U32.OR P0, PT, R23, 0x7feffffe, P0 ;  /* 0x7feffffe1700780c */ /* 0x000fda0000704470 */
[----:B------:R-:W-:Y:S05]  /*1670*/  @P0 BRA `(.L_x_75) ;  /* 0x00000000006c0947 */ /* 0x000fea0003800000 */
[----:B------:R-:W-:-:S04]  /*1680*/  LOP3.LUT R22, R13, 0x7ff00000, RZ, 0xc0, !PT ;  /* 0x7ff000000d167812 */ /* 0x000fc800078ec0ff */
[CC--:B------:R-:W-:Y:S02]  /*1690*/  VIADDMNMX R10, R7.reuse, -R22.reuse, 0xb9600000, !PT ;  /* 0xb9600000070a7446 */ /* 0x0c0fe40007800916 */
[----:B------:R-:W-:Y:S02]  /*16a0*/  ISETP.GE.U32.AND P0, PT, R7, R22, PT ;  /* 0x000000160700720c */ /* 0x000fe40003f06070 */
[----:B------:R-:W-:Y:S02]  /*16b0*/  VIMNMX R7, PT, PT, R10, 0x46a00000, PT ;  /* 0x46a000000a077848 */ /* 0x000fe40003fe0100 */
[----:B------:R-:W-:-:S04]  /*16c0*/  SEL R10, R9, 0x63400000, !P0 ;  /* 0x63400000090a7807 */ /* 0x000fc80004000000 */
[----:B------:R-:W-:Y:S01]  /*16d0*/  IADD3 R7, PT, PT, -R10, R7, RZ ;  /* 0x000000070a077210 */ /* 0x000fe20007ffe1ff */
[----:B------:R-:W-:-:S04]  /*16e0*/  IMAD.MOV.U32 R10, RZ, RZ, RZ ;  /* 0x000000ffff0a7224 */ /* 0x000fc800078e00ff */
        /* <DEDUP_REMOVED lines=11> */
[----:B------:R-:W-:Y:S01]  /*17a0*/  MOV R10, RZ ;  /* 0x000000ff000a7202 */ /* 0x000fe20000000f00 */
[----:B------:R-:W-:Y:S01]  /*17b0*/  DMUL.RP R14, R26, R14 ;  /* 0x0000000e1a0e7228 */ /* 0x000fe20000008000 */
[----:B------:R-:W-:-:S04]  /*17c0*/  IADD3 R7, PT, PT, -R7, -0x43300000, RZ ;  /* 0xbcd0000007077810 */ /* 0x000fc80007ffe1ff */
[----:B------:R-:W-:-:S05]  /*17d0*/  DFMA R10, R22, -R10, R26 ;  /* 0x8000000a160a722b */ /* 0x000fca000000001a */
[----:B------:R-:W-:-:S05]  /*17e0*/  LOP3.LUT R13, R15, R13, RZ, 0x3c, !PT ;  /* 0x0000000d0f0d7212 */ /* 0x000fca00078e3cff */
[----:B------:R-:W-:-:S04]  /*17f0*/  FSETP.NEU.AND P0, PT, |R11|, R7, PT ;  /* 0x000000070b00720b */ /* 0x000fc80003f0d200 */
[----:B------:R-:W-:Y:S02]  /*1800*/  FSEL R22, R14, R22, !P0 ;  /* 0x000000160e167208 */ /* 0x000fe40004000000 */
[----:B------:R-:W-:Y:S01]  /*1810*/  FSEL R23, R13, R23, !P0 ;  /* 0x000000170d177208 */ /* 0x000fe20004000000 */
[----:B------:R-:W-:Y:S06]  /*1820*/  BRA `(.L_x_76) ;  /* 0x0000000000547947 */ /* 0x000fec0003800000 */
.L_x_75:
        /* <DEDUP_REMOVED lines=13> */
[----:B------:R-:W-:Y:S01]  /*1900*/  @P0 IMAD.MOV.U32 R22, RZ, RZ, RZ ;  /* 0x000000ffff160224 */ /* 0x000fe200078e00ff */
[----:B------:R-:W-:Y:S01]  /*1910*/  @P0 MOV R23, R7 ;  /* 0x0000000700170202 */ /* 0x000fe20000000f00 */
[----:B------:R-:W-:Y:S06]  /*1920*/  BRA `(.L_x_76) ;  /* 0x0000000000147947 */ /* 0x000fec0003800000 */
.L_x_78:
[----:B------:R-:W-:Y:S01]  /*1930*/  LOP3.LUT R23, R13, 0x80000, RZ, 0xfc, !PT ;  /* 0x000800000d177812 */ /* 0x000fe200078efcff */
[----:B------:R-:W-:Y:S01]  /*1940*/  IMAD.MOV.U32 R22, RZ, RZ, R12 ;  /* 0x000000ffff167224 */ /* 0x000fe200078e000c */
[----:B------:R-:W-:Y:S06]  /*1950*/  BRA `(.L_x_76) ;  /* 0x0000000000087947 */ /* 0x000fec0003800000 */
.L_x_77:
[----:B------:R-:W-:Y:S01]  /*1960*/  LOP3.LUT R23, R11, 0x80000, RZ, 0xfc, !PT ;  /* 0x000800000b177812 */ /* 0x000fe200078efcff */
[----:B------:R-:W-:-:S07]  /*1970*/  IMAD.MOV.U32 R22, RZ, RZ, R10 ;  /* 0x000000ffff167224 */ /* 0x000fce00078e000a */
.L_x_76:
[----:B------:R-:W-:Y:S05]  /*1980*/  BSYNC.RECONVERGENT B1 ;  /* 0x0000000000017941 */ /* 0x000fea0003800200 */
.L_x_74:
[----:B------:R-:W-:-:S04]  /*1990*/  IMAD.MOV.U32 R9, RZ, RZ, 0x0 ;  /* 0x00000000ff097424 */ /* 0x000fc800078e00ff */
[----:B------:R-:W-:Y:S05]  /*19a0*/  RET.REL.NODEC R8 `(_Z8computeBPKfS0_Pfiidddd) ;  /* 0xffffffe408947950 */ /* 0x000fea0003c3ffff */
        .type           $_Z8computeBPKfS0_Pfiidddd$__internal_accurate_pow,@function
        .size           $_Z8computeBPKfS0_Pfiidddd$__internal_accurate_pow,(.L_x_88 - $_Z8computeBPKfS0_Pfiidddd$__internal_accurate_pow)
$_Z8computeBPKfS0_Pfiidddd$__internal_accurate_pow:
[----:B------:R-:W-:Y:S01]  /*19b0*/  ISETP.GT.U32.AND P0, PT, R7, 0xfffff, PT ;  /* 0x000fffff0700780c */ /* 0x000fe20003f04070 */
[----:B------:R-:W-:Y:S01]  /*19c0*/  IMAD.MOV.U32 R8, RZ, RZ, R10 ;  /* 0x000000ffff087224 */ /* 0x000fe200078e000a */
[----:B------:R-:W-:Y:S01]  /*19d0*/  MOV R9, R7 ;  /* 0x0000000700097202 */ /* 0x000fe20000000f00 */
[----:B------:R-:W-:Y:S01]  /*19e0*/  IMAD.MOV.U32 R14, RZ, RZ, RZ ;  /* 0x000000ffff0e7224 */ /* 0x000fe200078e00ff */
[----:B------:R-:W-:Y:S01]  /*19f0*/  UMOV UR12, 0x7d2cafe2 ;  /* 0x7d2cafe2000c7882 */ /* 0x000fe20000000000 */
[----:B------:R-:W-:Y:S01]  /*1a00*/  IMAD.MOV.U32 R12, RZ, RZ, 0x41ad3b5a ;  /* 0x41ad3b5aff0c7424 */ /* 0x000fe200078e00ff */
[----:B------:R-:W-:Y:S01]  /*1a10*/  UMOV UR13, 0x3eb0f5ff ;  /* 0x3eb0f5ff000d7882 */ /* 0x000fe20000000000 */
[----:B------:R-:W-:Y:S01]  /*1a20*/  IMAD.MOV.U32 R13, RZ, RZ, 0x3ed0f5d2 ;  /* 0x3ed0f5d2ff0d7424 */ /* 0x000fe200078e00ff */
[----:B------:R-:W-:Y:S01]  /*1a30*/  UMOV UR14, 0x3b39803f ;  /* 0x3b39803f000e7882 */ /* 0x000fe20000000000 */
[----:B------:R-:W-:-:S04]  /*1a40*/  UMOV UR15, 0x3c7abc9e ;  /* 0x3c7abc9e000f7882 */ /* 0x000fc80000000000 */
[----:B------:R-:W-:Y:S01]  /*1a50*/  @!P0 DMUL R26, R8, 1.80143985094819840000e+16 ;  /* 0x43500000081a8828 */ /* 0x000fe20000000000 */
[--C-:B------:R-:W-:Y:S01]  /*1a60*/  IMAD.MOV.U32 R8, RZ, RZ, R7.reuse ;  /* 0x000000ffff087224 */ /* 0x100fe200078e0007 */
[----:B------:R-:W-:-:S08]  /*1a70*/  SHF.R.U32.HI R7, RZ, 0x14, R7 ;  /* 0x00000014ff077819 */ /* 0x000fd00000011607 */
[----:B------:R-:W-:Y:S01]  /*1a80*/  @!P0 IMAD.MOV.U32 R8, RZ, RZ, R27 ;  /* 0x000000ffff088224 */ /* 0x000fe200078e001b */
[----:B------:R-:W-:Y:S01]  /*1a90*/  @!P0 LEA.HI R7, R27, 0xffffffca, RZ, 0xc ;  /* 0xffffffca1b078811 */ /* 0x000fe200078f60ff */
[----:B------:R-:W-:-:S03]  /*1aa0*/  @!P0 IMAD.MOV.U32 R10, RZ, RZ, R26 ;  /* 0x000000ffff0a8224 */ /* 0x000fc600078e001a */
[----:B------:R-:W-:-:S04]  /*1ab0*/  LOP3.LUT R8, R8, 0x800fffff, RZ, 0xc0, !PT ;  /* 0x800fffff08087812 */ /* 0x000fc800078ec0ff */
[----:B------:R-:W-:-:S04]  /*1ac0*/  LOP3.LUT R11, R8, 0x3ff00000, RZ, 0xfc, !PT ;  /* 0x3ff00000080b7812 */ /* 0x000fc800078efcff */
[----:B------:R-:W-:-:S13]  /*1ad0*/  ISETP.GE.U32.AND P1, PT, R11, 0x3ff6a09f, PT ;  /* 0x3ff6a09f0b00780c */ /* 0x000fda0003f26070 */
[----:B------:R-:W-:-:S05]  /*1ae0*/  @P1 VIADD R9, R11, 0xfff00000 ;  /* 0xfff000000b091836 */ /* 0x000fca0000000000 */
[----:B------:R-:W-:-:S06]  /*1af0*/  @P1 MOV R11, R9 ;  /* 0x00000009000b1202 */ /* 0x000fcc0000000f00 */
        /* <DEDUP_REMOVED lines=11> */
[----:B------:R-:W-:-:S06]  /*1bb0*/  UMOV UR13, 0x3ef3b20a ;  /* 0x3ef3b20a000d7882 */ /* 0x000fcc0000000000 */
[----:B------:R-:W-:Y:S01]  /*1bc0*/  DFMA R20, R22, R12, UR12 ;  /* 0x0000000c16147e2b */ /* 0x000fe2000800000c */
        /* <DEDUP_REMOVED lines=23> */
[----:B------:R-:W-:Y:S01]  /*1d40*/  DMUL R20, R8, R8 ;  /* 0x0000000808147228 */ /* 0x000fe20000000000 */
[----:B------:R-:W-:Y:S01]  /*1d50*/  VIADD R23, R13, 0x100000 ;  /* 0x001000000d177836 */ /* 0x000fe20000000000 */
[----:B------:R-:W-:-:S04]  /*1d60*/  MOV R22, R12 ;  /* 0x0000000c00167202 */ /* 0x000fc80000000f00 */
[----:B------:R-:W-:Y:S01]  /*1d70*/  DADD R14, R14, -UR12 ;  /* 0x8000000c0e0e7e29 */ /* 0x000fe20008000000 */
[----:B------:R-:W-:Y:S01]  /*1d80*/  UMOV UR12, 0x80000000 ;  /* 0x80000000000c7882 */ /* 0x000fe20000000000 */
[----:B------:R-:W-:Y:S01]  /*1d90*/  DFMA R24, R8, R8, -R20 ;  /* 0x000000080818722b */ /* 0x000fe20000000814 */
[----:B------:R-:W-:-:S07]  /*1da0*/  UMOV UR13, 0x43300000 ;  /* 0x43300000000d7882 */ /* 0x000fce0000000000 */
[C---:B------:R-:W-:Y:S02]  /*1db0*/  DFMA R22, R8.reuse, R22, R24 ;  /* 0x000000160816722b */ /* 0x040fe40000000018 */
[----:B------:R-:W-:-:S08]  /*1dc0*/  DMUL R24, R8, R20 ;  /* 0x0000001408187228 */ /* 0x000fd00000000000 */
[----:B------:R-:W-:-:S08]  /*1dd0*/  DFMA R26, R8, R20, -R24 ;  /* 0x00000014081a722b */ /* 0x000fd00000000818 */
[----:B------:R-:W-:Y:S02]  /*1de0*/  DFMA R26, R12, R20, R26 ;  /* 0x000000140c1a722b */ /* 0x000fe4000000001a */
[----:B------:R-:W-:-:S06]  /*1df0*/  DADD R20, R10, R14 ;  /* 0x000000000a147229 */ /* 0x000fcc000000000e */
[----:B------:R-:W-:Y:S02]  /*1e00*/  DFMA R22, R8, R22, R26 ;  /* 0x000000160816722b */ /* 0x000fe4000000001a */
[----:B------:R-:W-:-:S08]  /*1e10*/  DADD R26, R10, -R20 ;  /* 0x000000000a1a7229 */ /* 0x000fd00000000814 */
[----:B------:R-:W-:Y:S02]  /*1e20*/  DADD R26, R14, R26 ;  /* 0x000000000e1a7229 */ /* 0x000fe4000000001a */
[----:B------:R-:W-:-:S08]  /*1e30*/  DMUL R14, R20, R24 ;  /* 0x00000018140e7228 */ /* 0x000fd00000000000 */
[----:B------:R-:W-:-:S08]  /*1e40*/  DFMA R10, R20, R24, -R14 ;  /* 0x00000018140a722b */ /* 0x000fd0000000080e */
[----:B------:R-:W-:-:S08]  /*1e50*/  DFMA R10, R20, R22, R10 ;  /* 0x00000016140a722b */ /* 0x000fd0000000000a */
[----:B------:R-:W-:-:S08]  /*1e60*/  DFMA R26, R26, R24, R10 ;  /* 0x000000181a1a722b */ /* 0x000fd0000000000a */
[----:B------:R-:W-:-:S08]  /*1e70*/  DADD R10, R14, R26 ;  /* 0x000000000e0a7229 */ /* 0x000fd0000000001a */
[--C-:B------:R-:W-:Y:S02]  /*1e80*/  DADD R20, R8, R10.reuse ;  /* 0x0000000008147229 */ /* 0x100fe4000000000a */
[----:B------:R-:W-:-:S06]  /*1e90*/  DADD R14, R14, -R10 ;  /* 0x000000000e0e7229 */ /* 0x000fcc000000080a */
[----:B------:R-:W-:Y:S02]  /*1ea0*/  DADD R8, R8, -R20 ;  /* 0x0000000008087229 */ /* 0x000fe40000000814 */
[----:B------:R-:W-:-:S06]  /*1eb0*/  DADD R14, R26, R14 ;  /* 0x000000001a0e7229 */ /* 0x000fcc000000000e */
[----:B------:R-:W-:Y:S01]  /*1ec0*/  DADD R8, R10, R8 ;  /* 0x000000000a087229 */ /* 0x000fe20000000008 */
[C---:B------:R-:W-:Y:S02]  /*1ed0*/  VIADD R10, R7.reuse, 0xfffffc01 ;  /* 0xfffffc01070a7836 */ /* 0x040fe40000000000 */
[----:B------:R-:W-:Y:S02]  /*1ee0*/  @P1 VIADD R10, R7, 0xfffffc02 ;  /* 0xfffffc02070a1836 */ /* 0x000fe40000000000 */
[----:B------:R-:W-:-:S03]  /*1ef0*/  IMAD.MOV.U32 R11, RZ, RZ, 0x43300000 ;  /* 0x43300000ff0b7424 */ /* 0x000fc600078e00ff */
[----:B------:R-:W-:Y:S01]  /*1f00*/  DADD R14, R14, R8 ;  /* 0x000000000e0e7229 */ /* 0x000fe20000000008 */
[----:B------:R-:W-:-:S06]  /*1f10*/  LOP3.LUT R10, R10, 0x80000000, RZ, 0x3c, !PT ;  /* 0x800000000a0a7812 */ /* 0x000fcc00078e3cff */
[----:B------:R-:W-:Y:S01]  /*1f20*/  DADD R10, R10, -UR12 ;  /* 0x8000000c0a0a7e29 */ /* 0x000fe20008000000 */
[----:B------:R-:W-:Y:S01]  /*1f30*/  UMOV UR12, 0xfefa39ef ;  /* 0xfefa39ef000c7882 */ /* 0x000fe20000000000 */
[----:B------:R-:W-:Y:S01]  /*1f40*/  DADD R14, R12, R14 ;  /* 0x000000000c0e7229 */ /* 0x000fe2000000000e */
[----:B------:R-:W-:-:S07]  /*1f50*/  UMOV UR13, 0x3fe62e42 ;  /* 0x3fe62e42000d7882 */ /* 0x000fce0000000000 */
        /* <DEDUP_REMOVED lines=13> */
[----:B------:R-:W-:Y:S01]  /*2030*/  IMAD.MOV.U32 R8, RZ, RZ, 0x652b82fe ;  /* 0x652b82feff087424 */ /* 0x000fe200078e00ff */
[----:B------:R-:W-:-:S06]  /*2040*/  MOV R9, 0x3ff71547 ;  /* 0x3ff7154700097802 */ /* 0x000fcc0000000f00 */
        /* <DEDUP_REMOVED lines=49> */
[----:B------:R-:W-:Y:S02]  /*2360*/  @!P1 LEA.HI R7, R8, R8, RZ, 0x1 ;  /* 0x0000000808079211 */ /* 0x000fe400078f08ff */
[----:B------:R-:W-:Y:S02]  /*2370*/  FSEL R15, R15, RZ, P0 ;  /* 0x000000ff0f0f7208 */ /* 0x000fe40000000000 */
[----:B------:R-:W-:-:S04]  /*2380*/  @!P1 SHF.R.S32.HI R7, RZ, 0x1, R7 ;  /* 0x00000001ff079819 */ /* 0x000fc80000011407 */
[----:B------:R-:W-:Y:S01]  /*2390*/  @!P1 IADD3 R8, PT, PT, R8, -R7, RZ ;  /* 0x8000000708089210 */ /* 0x000fe20007ffe0ff */
[----:B------:R-:W-:-:S03]  /*23a0*/  @!P1 IMAD R13, R7, 0x100000, R13 ;  /* 0x00100000070d9824 */ /* 0x000fc600078e020d */
[----:B------:R-:W-:Y:S01]  /*23b0*/  @!P1 LEA R9, R8, 0x3ff00000, 0x14 ;  /* 0x3ff0000008099811 */ /* 0x000fe200078ea0ff */
[----:B------:R-:W-:-:S06]  /*23c0*/  @!P1 IMAD.MOV.U32 R8, RZ, RZ, RZ ;  /* 0x000000ffff089224 */ /* 0x000fcc00078e00ff */
[----:B------:R-:W-:-:S11]  /*23d0*/  @!P1 DMUL R14, R12, R8 ;  /* 0x000000080c0e9228 */ /* 0x000fd60000000000 */
.L_x_79:
[----:B------:R-:W-:Y:S01]  /*23e0*/  DFMA R20, R20, R14, R14 ;  /* 0x0000000e1414722b */ /* 0x000fe2000000000e */
[----:B------:R-:W-:Y:S01]  /*23f0*/  IMAD.MOV.U32 R29, RZ, RZ, 0x0 ;  /* 0x00000000ff1d7424 */ /* 0x000fe200078e00ff */
[----:B------:R-:W-:-:S08]  /*2400*/  DSETP.NEU.AND P0, PT, |R14|, +INF , PT ;  /* 0x7ff000000e00742a */ /* 0x000fd00003f0d200 */
[----:B------:R-:W-:Y:S02]  /*2410*/  FSEL R12, R14, R20, !P0 ;  /* 0x000000140e0c7208 */ /* 0x000fe40004000000 */
[----:B------:R-:W-:Y:S01]  /*2420*/  FSEL R13, R15, R21, !P0 ;  /* 0x000000150f0d7208 */ /* 0x000fe20004000000 */
[----:B------:R-:W-:Y:S06]  /*2430*/  RET.REL.NODEC R28 `(_Z8computeBPKfS0_Pfiidddd) ;  /* 0xffffffd81cf07950 */ /* 0x000fec0003c3ffff */
.L_x_80:
        /* <DEDUP_REMOVED lines=12> */
.L_x_88:


//--------------------- .text._Z7initVarPfS_S_S_ii --------------------------
	.section	.text._Z7initVarPfS_S_S_ii,"ax",@progbits
	.align	128
        .global         _Z7initVarPfS_S_S_ii
        .type           _Z7initVarPfS_S_S_ii,@function
        .size           _Z7initVarPfS_S_S_ii,(.L_x_92 - _Z7initVarPfS_S_S_ii)
        .other          _Z7initVarPfS_S_S_ii,@"STO_CUDA_ENTRY STV_DEFAULT"
_Z7initVarPfS_S_S_ii:
.text._Z7initVarPfS_S_S_ii:
[----:B------:R-:W-:Y:S01]  /*0000*/  LDC R1, c[0x0][0x37c] ;  /* 0x0000df00ff017b82 */ /* 0x000fe20000000800 */
[----:B------:R-:W0:Y:S07]  /*0010*/  S2R R11, SR_TID.X ;  /* 0x00000000000b7919 */ /* 0x000e2e0000002100 */
[----:B------:R-:W0:Y:S01]  /*0020*/  S2UR UR6, SR_CTAID.X ;  /* 0x00000000000679c3 */ /* 0x000e220000002500 */
[----:B------:R-:W1:Y:S07]  /*0030*/  LDCU.64 UR4, c[0x0][0x3a0] ;  /* 0x00007400ff0477ac */ /* 0x000e6e0008000a00 */
[----:B------:R-:W0:Y:S01]  /*0040*/  LDC R0, c[0x0][0x360] ;  /* 0x0000d800ff007b82 */ /* 0x000e220000000800 */
[----:B-1----:R-:W-:Y:S01]  /*0050*/  UIMAD UR4, UR5, UR4, URZ ;  /* 0x00000004050472a4 */ /* 0x002fe2000f8e02ff */
[----:B0-----:R-:W-:-:S05]  /*0060*/  IMAD R11, R0, UR6, R11 ;  /* 0x00000006000b7c24 */ /* 0x001fca000f8e020b */
[----:B------:R-:W-:-:S13]  /*0070*/  ISETP.GE.AND P0, PT, R11, UR4, PT ;  /* 0x000000040b007c0c */ /* 0x000fda000bf06270 */
[----:B------:R-:W-:Y:S05]  /*0080*/  @P0 EXIT ;  /* 0x000000000000094d */ /* 0x000fea0003800000 */
[----:B------:R-:W0:Y:S01]  /*0090*/  LDC.64 R2, c[0x0][0x380] ;  /* 0x0000e000ff027b82 */ /* 0x000e220000000a00 */
[----:B------:R-:W1:Y:S07]  /*00a0*/  LDCU.64 UR4, c[0x0][0x358] ;  /* 0x00006b00ff0477ac */ /* 0x000e6e0008000a00 */
[----:B------:R-:W2:Y:S08]  /*00b0*/  LDC.64 R4, c[0x0][0x388] ;  /* 0x0000e200ff047b82 */ /* 0x000eb00000000a00 */
[----:B------:R-:W3:Y:S08]  /*00c0*/  LDC.64 R6, c[0x0][0x390] ;  /* 0x0000e400ff067b82 */ /* 0x000ef00000000a00 */
[----:B------:R-:W4:Y:S01]  /*00d0*/  LDC.64 R8, c[0x0][0x398] ;  /* 0x0000e600ff087b82 */ /* 0x000f220000000a00 */
[----:B0-----:R-:W-:-:S05]  /*00e0*/  IMAD.WIDE R2, R11, 0x4, R2 ;  /* 0x000000040b027825 */ /* 0x001fca00078e0202 */
[----:B-1----:R-:W-:Y:S01]  /*00f0*/  STG.E desc[UR4][R2.64], RZ ;  /* 0x000000ff02007986 */ /* 0x002fe2000c101904 */
[----:B--2---:R-:W-:-:S05]  /*0100*/  IMAD.WIDE R4, R11, 0x4, R4 ;  /* 0x000000040b047825 */ /* 0x004fca00078e0204 */
[----:B------:R-:W-:Y:S01]  /*0110*/  STG.E desc[UR4][R4.64], RZ ;  /* 0x000000ff04007986 */ /* 0x000fe2000c101904 */
[----:B---3--:R-:W-:-:S05]  /*0120*/  IMAD.WIDE R6, R11, 0x4, R6 ;  /* 0x000000040b067825 */ /* 0x008fca00078e0206 */
[----:B------:R-:W-:Y:S01]  /*0130*/  STG.E desc[UR4][R6.64], RZ ;  /* 0x000000ff06007986 */ /* 0x000fe2000c101904 */
[----:B----4-:R-:W-:-:S05]  /*0140*/  IMAD.WIDE R8, R11, 0x4, R8 ;  /* 0x000000040b087825 */ /* 0x010fca00078e0208 */
[----:B------:R-:W-:Y:S01]  /*0150*/  STG.E desc[UR4][R8.64], RZ ;  /* 0x000000ff08007986 */ /* 0x000fe2000c101904 */
[----:B------:R-:W-:Y:S05]  /*0160*/  EXIT ;  /* 0x000000000000794d */ /* 0x000fea0003800000 */
.L_x_81:
        /* <DEDUP_REMOVED lines=9> */
.L_x_92:


//--------------------- .nv.shared.reserved.0     --------------------------
	.section	.nv.shared.reserved.0,"aw",@nobits
	.weak		__nv_reservedSMEM_offset_0_alias
	.size		__nv_reservedSMEM_offset_0_alias, 0, 64
	.other		__nv_reservedSMEM_offset_0_alias,@"STO_CUDA_RESERVED_SHARED STV_DEFAULT"
__nv_reservedSMEM_offset_0_alias:
	.zero		0
	.zero		64


//--------------------- .nv.constant0._Z9computeUVPfS_PKfS_S_iiddddd --------------------------
	.section	.nv.constant0._Z9computeUVPfS_PKfS_S_iiddddd,"a",@progbits
	.sectionflags	@""
	.align	4
.nv.constant0._Z9computeUVPfS_PKfS_S_iiddddd:
	.zero		984


//--------------------- .nv.constant0._Z8computePPKfS0_PfS0_S1_iiidd --------------------------
	.section	.nv.constant0._Z8computePPKfS0_PfS0_S1_iiidd,"a",@progbits
	.sectionflags	@""
	.align	4
.nv.constant0._Z8computePPKfS0_PfS0_S1_iiidd:
	.zero		968


//--------------------- .nv.constant0._Z8computeBPKfS0_Pfiidddd --------------------------
	.section	.nv.constant0._Z8computeBPKfS0_Pfiidddd,"a",@progbits
	.sectionflags	@""
	.align	4
.nv.constant0._Z8computeBPKfS0_Pfiidddd:
	.zero		960


//--------------------- .nv.constant0._Z7initVarPfS_S_S_ii --------------------------
	.section	.nv.constant0._Z7initVarPfS_S_S_ii,"a",@progbits
	.sectionflags	@""
	.align	4
.nv.constant0._Z7initVarPfS_S_S_ii:
	.zero		936


//--------------------- SYMBOLS --------------------------

	.type		.nv.reservedSmem.offset0,@object
	.size		.nv.reservedSmem.offset0,0x4
